	.version 2.2
	.target sm_20
	// compiled with /home/bachelor/deicide218/cuda-3.2/open64/lib//be
	// nvopencc 3.2 built on 2010-11-03

	.visible .func _Z20start_global_barrieri (.param .s32 __cudaparmf1__Z20start_global_barrieri)

	//-----------------------------------------------------------
	// Compiling main.cpp3.i (/tmp/ccBI#.AH9pgc)
	//-----------------------------------------------------------

	//-----------------------------------------------------------
	// Options:
	//-----------------------------------------------------------
	//  Target:ptx, ISA:sm_20, Endian:little, Pointer Size:64
	//  -O3	(Optimization level)
	//  -g0	(Debug level)
	//  -m2	(Report advisories)
	//-----------------------------------------------------------

	.file	1	"<command-line>"
	.file	2	"main.cudafe2.gpu"
	.file	3	"/usr/lib/gcc/x86_64-linux-gnu/4.4.7/include/stddef.h"
	.file	4	"/home/bachelor/deicide218/cuda-3.2/bin/../include/crt/device_runtime.h"
	.file	5	"/home/bachelor/deicide218/cuda-3.2/bin/../include/host_defines.h"
	.file	6	"/home/bachelor/deicide218/cuda-3.2/bin/../include/builtin_types.h"
	.file	7	"/home/bachelor/deicide218/cuda-3.2/bin/../include/device_types.h"
	.file	8	"/home/bachelor/deicide218/cuda-3.2/bin/../include/driver_types.h"
	.file	9	"/home/bachelor/deicide218/cuda-3.2/bin/../include/surface_types.h"
	.file	10	"/home/bachelor/deicide218/cuda-3.2/bin/../include/texture_types.h"
	.file	11	"/home/bachelor/deicide218/cuda-3.2/bin/../include/vector_types.h"
	.file	12	"/home/bachelor/deicide218/cuda-3.2/bin/../include/device_launch_parameters.h"
	.file	13	"/home/bachelor/deicide218/cuda-3.2/bin/../include/crt/storage_class.h"
	.file	14	"/usr/include/x86_64-linux-gnu/bits/types.h"
	.file	15	"/usr/include/time.h"
	.file	16	"main.cu"
	.file	17	"/home/bachelor/deicide218/cuda-3.2/bin/../include/sm_11_atomic_functions.h"
	.file	18	"kernel.cu"
	.file	19	"/home/bachelor/deicide218/cuda-3.2/bin/../include/common_functions.h"
	.file	20	"/home/bachelor/deicide218/cuda-3.2/bin/../include/math_functions.h"
	.file	21	"/home/bachelor/deicide218/cuda-3.2/bin/../include/math_constants.h"
	.file	22	"/home/bachelor/deicide218/cuda-3.2/bin/../include/device_functions.h"
	.file	23	"/home/bachelor/deicide218/cuda-3.2/bin/../include/sm_12_atomic_functions.h"
	.file	24	"/home/bachelor/deicide218/cuda-3.2/bin/../include/sm_13_double_functions.h"
	.file	25	"/home/bachelor/deicide218/cuda-3.2/bin/../include/sm_20_atomic_functions.h"
	.file	26	"/home/bachelor/deicide218/cuda-3.2/bin/../include/sm_20_intrinsics.h"
	.file	27	"/home/bachelor/deicide218/cuda-3.2/bin/../include/surface_functions.h"
	.file	28	"/home/bachelor/deicide218/cuda-3.2/bin/../include/texture_fetch_functions.h"
	.file	29	"/home/bachelor/deicide218/cuda-3.2/bin/../include/math_functions_dbl_ptx3.h"

	.global .s32 count = 0;

	.visible .func _Z20start_global_barrieri (.param .s32 __cudaparmf1__Z20start_global_barrieri)
	{
	.reg .u32 %r<11>;
	.reg .u64 %rd<3>;
	.reg .pred %p<5>;
	.loc	18	68	0
$LDWbegin__Z20start_global_barrieri:
	ld.param.u32 	%r1, [__cudaparmf1__Z20start_global_barrieri];
	mov.s32 	%r2, %r1;
	.loc	18	70	0
	mov.u32 	%r3, %tid.x;
	mov.u32 	%r4, 0;
	setp.ne.u32 	%p1, %r3, %r4;
	@%p1 bra 	$Lt_0_2050;
	.loc	17	104	0
	mov.u64 	%rd1, count;
	mov.s32 	%r5, 1;
	atom.global.add.s32 	%r6, [%rd1], %r5;
	mul.lo.s32 	%r7, %r2, 15;
	ld.volatile.global.s32 	%r8, [count];
	setp.ge.s32 	%p2, %r8, %r7;
	@%p2 bra 	$Lt_0_2562;
$Lt_0_3074:
 //<loop> Loop body line 104
	ld.volatile.global.s32 	%r9, [count];
	setp.lt.s32 	%p3, %r9, %r7;
	@%p3 bra 	$Lt_0_3074;
$Lt_0_2562:
$Lt_0_2050:
	.loc	18	80	0
	ret;
$LDWend__Z20start_global_barrieri:
	} // _Z20start_global_barrieri
	.global .texref g_graph_node_ref;
	.global .texref g_graph_edge_ref;

	.entry _Z17BFS_in_GPU_kernelPiS_P4int2S1_S_S_iS_ii (
		.param .u64 __cudaparm__Z17BFS_in_GPU_kernelPiS_P4int2S1_S_S_iS_ii_q1,
		.param .u64 __cudaparm__Z17BFS_in_GPU_kernelPiS_P4int2S1_S_S_iS_ii_q2,
		.param .u64 __cudaparm__Z17BFS_in_GPU_kernelPiS_P4int2S1_S_S_iS_ii_g_graph_nodes,
		.param .u64 __cudaparm__Z17BFS_in_GPU_kernelPiS_P4int2S1_S_S_iS_ii_g_graph_edges,
		.param .u64 __cudaparm__Z17BFS_in_GPU_kernelPiS_P4int2S1_S_S_iS_ii_g_color,
		.param .u64 __cudaparm__Z17BFS_in_GPU_kernelPiS_P4int2S1_S_S_iS_ii_g_cost,
		.param .s32 __cudaparm__Z17BFS_in_GPU_kernelPiS_P4int2S1_S_S_iS_ii___val_paramno_of_nodes,
		.param .u64 __cudaparm__Z17BFS_in_GPU_kernelPiS_P4int2S1_S_S_iS_ii_tail,
		.param .s32 __cudaparm__Z17BFS_in_GPU_kernelPiS_P4int2S1_S_S_iS_ii___val_paramgray_shade,
		.param .s32 __cudaparm__Z17BFS_in_GPU_kernelPiS_P4int2S1_S_S_iS_ii_k)
	{
	.reg .u32 %r<95>;
	.reg .u64 %rd<62>;
	.reg .pred %p<18>;
	.shared .s32 __cuda_local_var_62239_30_non_const_tot_sum;
	.shared .align 4 .b8 __cuda___cuda_local_var_62235_30_non_const_thread_n_q72[32];
	.shared .align 4 .b8 __cuda___cuda_local_var_62233_30_non_const_local_q104[12800];
	.shared .align 4 .b8 __cuda___cuda_local_var_62238_30_non_const_next_wf12904[2048];
	.shared .align 16 .b8 __cuda___cuda_local_var_62234_30_non_const_prefix_q14952[32];
	.shared .align 16 .b8 __cuda___cuda_local_var_62232_30_non_const_local_q_tail14984[32];
	.loc	18	91	0
$LDWbegin__Z17BFS_in_GPU_kernelPiS_P4int2S1_S_S_iS_ii:
	ld.param.s32 	%r1, [__cudaparm__Z17BFS_in_GPU_kernelPiS_P4int2S1_S_S_iS_ii___val_paramno_of_nodes];
	ld.param.s32 	%r2, [__cudaparm__Z17BFS_in_GPU_kernelPiS_P4int2S1_S_S_iS_ii___val_paramgray_shade];
	mov.u32 	%r3, %tid.x;
	mov.u32 	%r4, 0;
	setp.eq.u32 	%p1, %r3, %r4;
	@!%p1 bra 	$Lt_1_14594;
	.loc	18	102	0
	mov.s32 	%r5, 0;
	st.shared.s32 	[__cuda_local_var_62239_30_non_const_tot_sum], %r5;
$Lt_1_14594:
	mov.u32 	%r6, 7;
	setp.le.u32 	%p2, %r3, %r6;
	shr.u32 	%r7, %r3, 3;
	mov.u32 	%r8, %ctaid.x;
	mul.lo.u32 	%r9, %r8, 512;
	add.u32 	%r10, %r3, %r9;
	mov.u64 	%rd1, __cuda___cuda_local_var_62235_30_non_const_thread_n_q72;
	mov.u64 	%rd2, __cuda___cuda_local_var_62233_30_non_const_local_q104;
	mov.u64 	%rd3, __cuda___cuda_local_var_62238_30_non_const_next_wf12904;
	mov.u64 	%rd4, __cuda___cuda_local_var_62234_30_non_const_prefix_q14952;
	mov.u64 	%rd5, __cuda___cuda_local_var_62232_30_non_const_local_q_tail14984;
$Lt_1_9218:
 //<loop> Loop body line 103
	.loc	18	103	0
	@!%p2 bra 	$Lt_1_15618;
 //<loop> Part of loop body line 103, head labeled $Lt_1_9218
	.loc	18	105	0
	cvt.u64.u32 	%rd6, %r3;
	mul.wide.u32 	%rd7, %r3, 4;
	mov.s32 	%r11, 0;
	add.u64 	%rd8, %rd7, %rd5;
	st.shared.s32 	[%rd8+0], %r11;
	.loc	18	106	0
	mov.u32 	%r12, %ntid.x;
	shr.u32 	%r13, %r12, 3;
	add.u64 	%rd9, %rd7, %rd1;
	st.shared.s32 	[%rd9+0], %r13;
	and.b32 	%r14, %r12, 7;
	setp.ge.u32 	%p3, %r3, %r14;
	@%p3 bra 	$Lt_1_15618;
 //<loop> Part of loop body line 103, head labeled $Lt_1_9218
	.loc	18	108	0
	add.s32 	%r15, %r13, 1;
	st.shared.s32 	[%rd9+0], %r15;
$Lt_1_15618:
$Lt_1_15106:
 //<loop> Part of loop body line 103, head labeled $Lt_1_9218
	.loc	18	111	0
	bar.sync 	0;
	setp.le.s32 	%p4, %r1, %r10;
	@%p4 bra 	$Lt_1_17154;
 //<loop> Part of loop body line 103, head labeled $Lt_1_9218
	cvt.s64.s32 	%rd10, %r10;
	mul.wide.s32 	%rd11, %r10, 4;
	ld.shared.s32 	%r16, [__cuda_local_var_62239_30_non_const_tot_sum];
	mov.u32 	%r17, 0;
	setp.ne.s32 	%p5, %r16, %r17;
	@%p5 bra 	$Lt_1_16898;
 //<loop> Part of loop body line 103, head labeled $Lt_1_9218
	.loc	18	117	0
	ld.param.u64 	%rd12, [__cudaparm__Z17BFS_in_GPU_kernelPiS_P4int2S1_S_S_iS_ii_q1];
	add.u64 	%rd13, %rd12, %rd11;
	ld.global.s32 	%r18, [%rd13+0];
	bra.uni 	$Lt_1_16642;
$Lt_1_16898:
 //<loop> Part of loop body line 103, head labeled $Lt_1_9218
	.loc	18	119	0
	add.u64 	%rd14, %rd11, %rd3;
	ld.shared.s32 	%r18, [%rd14+0];
$Lt_1_16642:
 //<loop> Part of loop body line 103, head labeled $Lt_1_9218
	.loc	18	120	0
	cvt.s64.s32 	%rd15, %r18;
	mul.wide.s32 	%rd16, %r18, 4;
	ld.param.u64 	%rd17, [__cudaparm__Z17BFS_in_GPU_kernelPiS_P4int2S1_S_S_iS_ii_g_color];
	mov.s32 	%r19, 16677221;
	add.u64 	%rd18, %rd16, %rd17;
	st.global.s32 	[%rd18+0], %r19;
	.loc	18	121	0
	ld.param.u64 	%rd19, [__cudaparm__Z17BFS_in_GPU_kernelPiS_P4int2S1_S_S_iS_ii_g_cost];
	add.u64 	%rd20, %rd16, %rd19;
	ld.global.s32 	%r20, [%rd20+0];
	mov.u32 	%r21, %r18;
	mov.s32 	%r22, 0;
	mov.u32 	%r23, %r22;
	mov.s32 	%r24, 0;
	mov.u32 	%r25, %r24;
	mov.s32 	%r26, 0;
	mov.u32 	%r27, %r26;
	tex.1d.v4.s32.s32 {%r28,%r29,%r30,%r31},[g_graph_node_ref,{%r21,%r23,%r25,%r27}];
 //<loop> Part of loop body line 103, head labeled $Lt_1_9218
	.loc	18	123	0
	mov.s32 	%r32, %r28;
	mov.s32 	%r33, %r29;
	.loc	18	124	0
	mov.s32 	%r34, %r32;
	add.s32 	%r35, %r32, %r33;
	setp.le.s32 	%p6, %r35, %r32;
	@%p6 bra 	$Lt_1_17154;
 //<loop> Part of loop body line 103, head labeled $Lt_1_9218
	and.b32 	%r36, %r3, 7;
	mov.s32 	%r37, %r33;
 //<loop> Part of loop body line 103, head labeled $Lt_1_9218
	mov.s32 	%r38, %r37;
$Lt_1_17666:
 //<loop> Loop body line 124, nesting depth: 1, estimated iterations: unknown
	mov.u32 	%r39, %r34;
	mov.s32 	%r40, 0;
	mov.u32 	%r41, %r40;
	mov.s32 	%r42, 0;
	mov.u32 	%r43, %r42;
	mov.s32 	%r44, 0;
	mov.u32 	%r45, %r44;
	tex.1d.v4.s32.s32 {%r46,%r47,%r48,%r49},[g_graph_edge_ref,{%r39,%r41,%r43,%r45}];
 //<loop> Part of loop body line 124, head labeled $Lt_1_17666
	.loc	18	125	0
	mov.s32 	%r50, %r46;
	mov.s32 	%r51, %r47;
	.loc	18	129	0
	add.s32 	%r52, %r20, %r51;
	cvt.s64.s32 	%rd21, %r50;
	mul.wide.s32 	%rd22, %r50, 4;
	add.u64 	%rd23, %rd22, %rd19;
	atom.global.min.s32 	%r53, [%rd23], %r52;
	mov.s32 	%r54, %r53;
	setp.le.s32 	%p7, %r54, %r52;
	@%p7 bra 	$Lt_1_18434;
 //<loop> Part of loop body line 124, head labeled $Lt_1_17666
	.loc	18	131	0
	add.u64 	%rd24, %rd22, %rd17;
	atom.global.exch.b32 	%r55, [%rd24], %r2;
	mov.s32 	%r56, %r55;
	setp.eq.s32 	%p8, %r56, %r2;
	@%p8 bra 	$Lt_1_18434;
 //<loop> Part of loop body line 124, head labeled $Lt_1_17666
	.loc	18	134	0
	cvt.s64.s32 	%rd25, %r36;
	mul.wide.s32 	%rd26, %r36, 4;
	add.u64 	%rd27, %rd5, %rd26;
	mov.s32 	%r57, 1;
	atom.shared.add.s32 	%r58, [%rd27], %r57;
	mov.s32 	%r59, %r58;
	.loc	18	135	0
	cvt.s64.s32 	%rd28, %r59;
	mul.wide.s32 	%rd29, %r36, 400;
	add.u64 	%rd30, %rd28, %rd29;
	mul.lo.u64 	%rd31, %rd30, 4;
	add.u64 	%rd32, %rd2, %rd31;
	st.shared.s32 	[%rd32+0], %r50;
$Lt_1_18434:
$Lt_1_17922:
 //<loop> Part of loop body line 124, head labeled $Lt_1_17666
	add.s32 	%r34, %r34, 1;
	setp.ne.s32 	%p9, %r35, %r34;
	@%p9 bra 	$Lt_1_17666;
$Lt_1_17154:
$Lt_1_16130:
 //<loop> Part of loop body line 103, head labeled $Lt_1_9218
	.loc	18	140	0
	bar.sync 	0;
	@!%p1 bra 	$Lt_1_19202;
 //<loop> Part of loop body line 103, head labeled $Lt_1_9218
	.loc	18	142	0
	mov.s32 	%r60, 0;
	ld.shared.v4.s32 	{%r61,%r62,%r63,%r64}, [__cuda___cuda_local_var_62232_30_non_const_local_q_tail14984+0];
	.loc	18	144	0
	add.s32 	%r65, %r62, %r61;
	add.s32 	%r66, %r63, %r65;
	st.shared.v4.s32 	[__cuda___cuda_local_var_62234_30_non_const_prefix_q14952+0], {%r60,%r61,%r65,%r66};
	add.s32 	%r67, %r64, %r66;
	ld.shared.v4.s32 	{%r68,%r69,%r70,%r71}, [__cuda___cuda_local_var_62232_30_non_const_local_q_tail14984+16];
	add.s32 	%r72, %r68, %r67;
	add.s32 	%r73, %r69, %r72;
	add.s32 	%r74, %r70, %r73;
	st.shared.v4.s32 	[__cuda___cuda_local_var_62234_30_non_const_prefix_q14952+16], {%r67,%r72,%r73,%r74};
	.loc	18	146	0
	add.s32 	%r75, %r71, %r74;
	st.shared.s32 	[__cuda_local_var_62239_30_non_const_tot_sum], %r75;
	.loc	18	147	0
	ld.param.u64 	%rd33, [__cudaparm__Z17BFS_in_GPU_kernelPiS_P4int2S1_S_S_iS_ii_tail];
	st.global.s32 	[%rd33+0], %r75;
$Lt_1_19202:
 //<loop> Part of loop body line 103, head labeled $Lt_1_9218
	.loc	18	149	0
	bar.sync 	0;
	ld.shared.s32 	%r76, [__cuda_local_var_62239_30_non_const_tot_sum];
	mov.u32 	%r77, 0;
	setp.ne.s32 	%p10, %r76, %r77;
	@%p10 bra 	$Lt_1_19714;
	bra.uni 	$LBB35__Z17BFS_in_GPU_kernelPiS_P4int2S1_S_S_iS_ii;
$Lt_1_19714:
 //<loop> Part of loop body line 103, head labeled $Lt_1_9218
	.loc	18	154	0
	mov.u32 	%r78, 512;
	setp.gt.s32 	%p11, %r76, %r78;
	@%p11 bra 	$Lt_1_20482;
 //<loop> Part of loop body line 103, head labeled $Lt_1_9218
	and.b32 	%r79, %r3, 7;
	cvt.s64.s32 	%rd25, %r79;
	mul.wide.s32 	%rd34, %r79, 4;
	add.u64 	%rd35, %rd34, %rd5;
	ld.shared.s32 	%r80, [%rd35+0];
	setp.le.s32 	%p12, %r80, %r7;
	@%p12 bra 	$Lt_1_20738;
 //<loop> Part of loop body line 103, head labeled $Lt_1_9218
	cvt.s64.s32 	%rd36, %r7;
	mul.lo.u64 	%rd37, %rd25, 400;
	add.u64 	%rd38, %rd34, %rd4;
	add.u64 	%rd39, %rd36, %rd37;
	ld.shared.s32 	%r81, [%rd38+0];
	mul.lo.u64 	%rd40, %rd39, 4;
	add.u64 	%rd41, %rd34, %rd1;
	add.s32 	%r82, %r81, %r7;
	mov.s32 	%r83, %r82;
	add.s32 	%r84, %r81, %r80;
	add.u64 	%rd42, %rd40, %rd2;
	ld.shared.s32 	%r85, [%rd41+0];
	cvt.s64.s32 	%rd43, %r82;
	mul.wide.s32 	%rd44, %r82, 4;
	add.u64 	%rd45, %rd3, %rd44;
$Lt_1_21250:
 //<loop> Loop body line 154, nesting depth: 1, estimated iterations: unknown
	.loc	18	158	0
	ld.shared.s32 	%r86, [%rd42+0];
	st.shared.s32 	[%rd45+0], %r86;
	.loc	18	159	0
	add.s32 	%r83, %r83, %r85;
	cvt.s64.s32 	%rd46, %r85;
	mul.wide.s32 	%rd47, %r85, 4;
	add.u64 	%rd45, %rd45, %rd47;
	add.u64 	%rd42, %rd42, %rd47;
	setp.lt.s32 	%p13, %r83, %r84;
	@%p13 bra 	$Lt_1_21250;
$Lt_1_20738:
 //<loop> Part of loop body line 103, head labeled $Lt_1_9218
	.loc	18	161	0
	bar.sync 	0;
	.loc	18	162	0
	ld.shared.s32 	%r1, [__cuda_local_var_62239_30_non_const_tot_sum];
	@!%p1 bra 	$Lt_1_9218;
 //<loop> Part of loop body line 103, head labeled $Lt_1_9218
	.loc	18	164	0
	mov.s32 	%r87, 16677220;
	mov.s32 	%r88, 16677219;
	mov.s32 	%r89, 16677219;
	setp.eq.s32 	%p14, %r2, %r89;
	selp.s32 	%r2, %r87, %r88, %p14;
	bra.uni 	$Lt_1_9218;
$Lt_1_20482:
	and.b32 	%r90, %r3, 7;
	cvt.s64.s32 	%rd25, %r90;
	mul.wide.s32 	%rd34, %r90, 4;
	add.u64 	%rd48, %rd34, %rd5;
	ld.shared.s32 	%r80, [%rd48+0];
	setp.le.s32 	%p15, %r80, %r7;
	@%p15 bra 	$LBB35__Z17BFS_in_GPU_kernelPiS_P4int2S1_S_S_iS_ii;
	cvt.s64.s32 	%rd49, %r7;
	mul.lo.u64 	%rd50, %rd25, 400;
	add.u64 	%rd51, %rd34, %rd4;
	add.u64 	%rd52, %rd49, %rd50;
	ld.shared.s32 	%r91, [%rd51+0];
	mul.lo.u64 	%rd53, %rd52, 4;
	add.u64 	%rd54, %rd34, %rd1;
	add.s32 	%r92, %r91, %r7;
	mov.s32 	%r83, %r92;
	add.s32 	%r84, %r91, %r80;
	add.u64 	%rd42, %rd53, %rd2;
	ld.shared.s32 	%r85, [%rd54+0];
	ld.param.u64 	%rd55, [__cudaparm__Z17BFS_in_GPU_kernelPiS_P4int2S1_S_S_iS_ii_q2];
	cvt.s64.s32 	%rd56, %r92;
	mul.wide.s32 	%rd57, %r92, 4;
	add.u64 	%rd58, %rd55, %rd57;
$Lt_1_22786:
 //<loop> Loop body line 164, nesting depth: 1, estimated iterations: unknown
	.loc	18	172	0
	ld.shared.s32 	%r93, [%rd42+0];
	st.global.s32 	[%rd58+0], %r93;
	.loc	18	173	0
	add.s32 	%r83, %r83, %r85;
	cvt.s64.s32 	%rd59, %r85;
	mul.wide.s32 	%rd60, %r85, 4;
	add.u64 	%rd58, %rd58, %rd60;
	add.u64 	%rd42, %rd42, %rd60;
	setp.lt.s32 	%p16, %r83, %r84;
	@%p16 bra 	$Lt_1_22786;
$LBB35__Z17BFS_in_GPU_kernelPiS_P4int2S1_S_S_iS_ii:
	.loc	18	175	0
	exit;
$LDWend__Z17BFS_in_GPU_kernelPiS_P4int2S1_S_S_iS_ii:
	} // _Z17BFS_in_GPU_kernelPiS_P4int2S1_S_S_iS_ii
	.global .s32 no_of_nodes_vol = 0;
	.global .s32 stay_vol = 0;

	.entry _Z26BFS_kernel_multi_blk_inGPUPiS_P4int2S1_S_S_S_S_iiS_S_S_ (
		.param .u64 __cudaparm__Z26BFS_kernel_multi_blk_inGPUPiS_P4int2S1_S_S_S_S_iiS_S_S__q1,
		.param .u64 __cudaparm__Z26BFS_kernel_multi_blk_inGPUPiS_P4int2S1_S_S_S_S_iiS_S_S__q2,
		.param .u64 __cudaparm__Z26BFS_kernel_multi_blk_inGPUPiS_P4int2S1_S_S_S_S_iiS_S_S__g_graph_nodes,
		.param .u64 __cudaparm__Z26BFS_kernel_multi_blk_inGPUPiS_P4int2S1_S_S_S_S_iiS_S_S__g_graph_edges,
		.param .u64 __cudaparm__Z26BFS_kernel_multi_blk_inGPUPiS_P4int2S1_S_S_S_S_iiS_S_S__g_color,
		.param .u64 __cudaparm__Z26BFS_kernel_multi_blk_inGPUPiS_P4int2S1_S_S_S_S_iiS_S_S__g_cost,
		.param .u64 __cudaparm__Z26BFS_kernel_multi_blk_inGPUPiS_P4int2S1_S_S_S_S_iiS_S_S__no_of_nodes,
		.param .u64 __cudaparm__Z26BFS_kernel_multi_blk_inGPUPiS_P4int2S1_S_S_S_S_iiS_S_S__tail,
		.param .s32 __cudaparm__Z26BFS_kernel_multi_blk_inGPUPiS_P4int2S1_S_S_S_S_iiS_S_S____val_paramgray_shade,
		.param .s32 __cudaparm__Z26BFS_kernel_multi_blk_inGPUPiS_P4int2S1_S_S_S_S_iiS_S_S__k,
		.param .u64 __cudaparm__Z26BFS_kernel_multi_blk_inGPUPiS_P4int2S1_S_S_S_S_iiS_S_S__switch_k,
		.param .u64 __cudaparm__Z26BFS_kernel_multi_blk_inGPUPiS_P4int2S1_S_S_S_S_iiS_S_S__max_nodes_per_block,
		.param .u64 __cudaparm__Z26BFS_kernel_multi_blk_inGPUPiS_P4int2S1_S_S_S_S_iiS_S_S__global_kt)
	{
	.reg .u32 %r<152>;
	.reg .u64 %rd<59>;
	.reg .f32 %f<6>;
	.reg .pred %p<25>;
	.shared .s32 __cuda_local_var_62347_30_non_const_odd_time;
	.shared .s32 __cuda_local_var_62346_30_non_const_no_of_nodes_sm;
	.shared .s32 __cuda_local_var_62345_30_non_const_shift;
	.shared .align 16 .b8 __cuda___cuda_local_var_62341_30_non_const_local_q_tail15112[32];
	.shared .align 4 .b8 __cuda___cuda_local_var_62344_30_non_const_thread_n_q15144[32];
	.shared .align 4 .b8 __cuda___cuda_local_var_62342_30_non_const_local_q15176[12800];
	.shared .align 16 .b8 __cuda___cuda_local_var_62343_30_non_const_prefix_q27976[32];
	.loc	18	200	0
$LDWbegin__Z26BFS_kernel_multi_blk_inGPUPiS_P4int2S1_S_S_S_S_iiS_S_S_:
	ld.param.s32 	%r1, [__cudaparm__Z26BFS_kernel_multi_blk_inGPUPiS_P4int2S1_S_S_S_S_iiS_S_S____val_paramgray_shade];
	mov.u32 	%r2, %tid.x;
	mov.u32 	%r3, 0;
	setp.eq.u32 	%p1, %r2, %r3;
	mov.u32 	%r4, %ctaid.x;
	mov.u32 	%r5, 0;
	setp.eq.u32 	%p2, %r4, %r5;
	@!%p1 bra 	$Lt_2_23042;
	.loc	18	210	0
	mov.s32 	%r6, 1;
	st.shared.s32 	[__cuda_local_var_62347_30_non_const_odd_time], %r6;
	@!%p2 bra 	$Lt_2_23042;
	.loc	18	212	0
	ld.param.u64 	%rd1, [__cudaparm__Z26BFS_kernel_multi_blk_inGPUPiS_P4int2S1_S_S_S_S_iiS_S_S__no_of_nodes];
	ldu.global.s32 	%r7, [%rd1+0];
	st.volatile.global.s32 	[no_of_nodes_vol], %r7;
$Lt_2_23042:
$Lt_2_22274:
	mov.u64 	%rd2, __cuda___cuda_local_var_62341_30_non_const_local_q_tail15112;
	.loc	18	214	0
	ld.param.u64 	%rd3, [__cudaparm__Z26BFS_kernel_multi_blk_inGPUPiS_P4int2S1_S_S_S_S_iiS_S_S__global_kt];
	ldu.global.s32 	%r8, [%rd3+0];
	mov.u32 	%r9, 7;
	setp.le.u32 	%p3, %r2, %r9;
	shr.u32 	%r10, %r2, 3;
	and.b32 	%r11, %r2, 7;
	selp.s32 	%r12, 1, 0, %p1;
	mul.lo.u32 	%r13, %r4, 512;
	add.u32 	%r14, %r2, %r13;
	cvt.s64.s32 	%rd4, %r11;
	selp.s32 	%r15, 1, 0, %p2;
	mul.wide.s32 	%rd5, %r11, 4;
	and.b32 	%r16, %r12, %r15;
	add.u64 	%rd6, %rd5, %rd2;
	mov.u64 	%rd7, __cuda___cuda_local_var_62344_30_non_const_thread_n_q15144;
	mov.u64 	%rd8, __cuda___cuda_local_var_62342_30_non_const_local_q15176;
	mov.u64 	%rd9, __cuda___cuda_local_var_62343_30_non_const_prefix_q27976;
$Lt_2_14594:
 //<loop> Loop body line 215
	.loc	18	215	0
	@!%p3 bra 	$Lt_2_23810;
 //<loop> Part of loop body line 215, head labeled $Lt_2_14594
	.loc	18	217	0
	cvt.u64.u32 	%rd10, %r2;
	mul.wide.u32 	%rd11, %r2, 4;
	mov.s32 	%r17, 0;
	add.u64 	%rd12, %rd11, %rd2;
	st.shared.s32 	[%rd12+0], %r17;
	.loc	18	218	0
	mov.u32 	%r18, %ntid.x;
	shr.u32 	%r19, %r18, 3;
	add.u64 	%rd13, %rd11, %rd7;
	st.shared.s32 	[%rd13+0], %r19;
	and.b32 	%r20, %r18, 7;
	setp.ge.u32 	%p4, %r2, %r20;
	@%p4 bra 	$Lt_2_23810;
 //<loop> Part of loop body line 215, head labeled $Lt_2_14594
	.loc	18	220	0
	add.s32 	%r21, %r19, 1;
	st.shared.s32 	[%rd13+0], %r21;
$Lt_2_23810:
$Lt_2_23298:
 //<loop> Part of loop body line 215, head labeled $Lt_2_14594
	@!%p1 bra 	$Lt_2_24322;
 //<loop> Part of loop body line 215, head labeled $Lt_2_14594
	.loc	18	224	0
	ld.volatile.global.s32 	%r22, [no_of_nodes_vol];
	st.shared.s32 	[__cuda_local_var_62346_30_non_const_no_of_nodes_sm], %r22;
$Lt_2_24322:
 //<loop> Part of loop body line 215, head labeled $Lt_2_14594
	.loc	18	225	0
	bar.sync 	0;
	ld.shared.s32 	%r23, [__cuda_local_var_62346_30_non_const_no_of_nodes_sm];
	setp.le.s32 	%p5, %r23, %r14;
	@%p5 bra 	$Lt_2_25858;
 //<loop> Part of loop body line 215, head labeled $Lt_2_14594
	cvt.s64.s32 	%rd14, %r14;
	mul.wide.s32 	%rd15, %r14, 4;
	ld.shared.s32 	%r24, [__cuda_local_var_62347_30_non_const_odd_time];
	mov.u32 	%r25, 1;
	setp.ne.s32 	%p6, %r24, %r25;
	@%p6 bra 	$Lt_2_25602;
 //<loop> Part of loop body line 215, head labeled $Lt_2_14594
	.loc	18	236	0
	ld.param.u64 	%rd16, [__cudaparm__Z26BFS_kernel_multi_blk_inGPUPiS_P4int2S1_S_S_S_S_iiS_S_S__q1];
	add.u64 	%rd17, %rd16, %rd15;
	mov.s32 	%r26, 0;
	atom.global.or.b32 	%r27, [%rd17], %r26;
	mov.s32 	%r28, %r27;
	mov.s32 	%r29, %r28;
	bra.uni 	$Lt_2_25346;
$Lt_2_25602:
 //<loop> Part of loop body line 215, head labeled $Lt_2_14594
	.loc	18	238	0
	ld.param.u64 	%rd18, [__cudaparm__Z26BFS_kernel_multi_blk_inGPUPiS_P4int2S1_S_S_S_S_iiS_S_S__q2];
	add.u64 	%rd19, %rd18, %rd15;
	mov.s32 	%r30, 0;
	atom.global.or.b32 	%r31, [%rd19], %r30;
	mov.s32 	%r32, %r31;
	mov.s32 	%r29, %r32;
$Lt_2_25346:
 //<loop> Part of loop body line 215, head labeled $Lt_2_14594
	.loc	18	239	0
	cvt.s64.s32 	%rd20, %r29;
	mul.wide.s32 	%rd21, %r29, 4;
	ld.param.u64 	%rd22, [__cudaparm__Z26BFS_kernel_multi_blk_inGPUPiS_P4int2S1_S_S_S_S_iiS_S_S__g_color];
	mov.s32 	%r33, 16677221;
	add.u64 	%rd23, %rd21, %rd22;
	st.global.s32 	[%rd23+0], %r33;
	.loc	18	240	0
	ld.param.u64 	%rd24, [__cudaparm__Z26BFS_kernel_multi_blk_inGPUPiS_P4int2S1_S_S_S_S_iiS_S_S__g_cost];
	add.u64 	%rd25, %rd21, %rd24;
	mov.s32 	%r34, 0;
	atom.global.or.b32 	%r35, [%rd25], %r34;
	mov.s32 	%r36, %r35;
	mov.u32 	%r37, %r29;
	mov.s32 	%r38, 0;
	mov.u32 	%r39, %r38;
	mov.s32 	%r40, 0;
	mov.u32 	%r41, %r40;
	mov.s32 	%r42, 0;
	mov.u32 	%r43, %r42;
	tex.1d.v4.s32.s32 {%r44,%r45,%r46,%r47},[g_graph_node_ref,{%r37,%r39,%r41,%r43}];
 //<loop> Part of loop body line 215, head labeled $Lt_2_14594
	.loc	18	242	0
	mov.s32 	%r48, %r44;
	mov.s32 	%r49, %r45;
	.loc	18	243	0
	mov.s32 	%r50, %r48;
	add.s32 	%r51, %r48, %r49;
	setp.le.s32 	%p7, %r51, %r48;
	@%p7 bra 	$Lt_2_25858;
 //<loop> Part of loop body line 215, head labeled $Lt_2_14594
	mov.s32 	%r52, %r49;
 //<loop> Part of loop body line 215, head labeled $Lt_2_14594
	mov.s32 	%r53, %r52;
$Lt_2_26370:
 //<loop> Loop body line 243, nesting depth: 1, estimated iterations: unknown
	mov.u32 	%r54, %r50;
	mov.s32 	%r55, 0;
	mov.u32 	%r56, %r55;
	mov.s32 	%r57, 0;
	mov.u32 	%r58, %r57;
	mov.s32 	%r59, 0;
	mov.u32 	%r60, %r59;
	tex.1d.v4.s32.s32 {%r61,%r62,%r63,%r64},[g_graph_edge_ref,{%r54,%r56,%r58,%r60}];
 //<loop> Part of loop body line 243, head labeled $Lt_2_26370
	.loc	18	244	0
	mov.s32 	%r65, %r61;
	mov.s32 	%r66, %r62;
	.loc	18	248	0
	add.s32 	%r67, %r66, %r36;
	cvt.s64.s32 	%rd26, %r65;
	mul.wide.s32 	%rd27, %r65, 4;
	add.u64 	%rd28, %rd27, %rd24;
	atom.global.min.s32 	%r68, [%rd28], %r67;
	mov.s32 	%r69, %r68;
	setp.le.s32 	%p8, %r69, %r67;
	@%p8 bra 	$Lt_2_27650;
 //<loop> Part of loop body line 243, head labeled $Lt_2_26370
	add.u64 	%rd29, %rd27, %rd22;
	ld.global.s32 	%r70, [%rd29+0];
	mov.u32 	%r71, 16677216;
	setp.le.s32 	%p9, %r70, %r71;
	@%p9 bra 	$Lt_2_27650;
 //<loop> Part of loop body line 243, head labeled $Lt_2_26370
	.loc	18	251	0
	atom.global.exch.b32 	%r72, [%rd29], %r1;
	mov.s32 	%r73, %r72;
	setp.eq.s32 	%p10, %r73, %r1;
	@%p10 bra 	$Lt_2_27650;
 //<loop> Part of loop body line 243, head labeled $Lt_2_26370
	.loc	18	255	0
	mov.s32 	%r74, 1;
	atom.shared.add.s32 	%r75, [%rd6], %r74;
	mov.s32 	%r76, %r75;
	.loc	18	256	0
	cvt.s64.s32 	%rd30, %r76;
	mul.lo.u64 	%rd31, %rd4, 400;
	add.u64 	%rd32, %rd30, %rd31;
	mul.lo.u64 	%rd33, %rd32, 4;
	add.u64 	%rd34, %rd8, %rd33;
	st.shared.s32 	[%rd34+0], %r65;
$Lt_2_27650:
$Lt_2_27138:
$Lt_2_26626:
 //<loop> Part of loop body line 243, head labeled $Lt_2_26370
	add.s32 	%r50, %r50, 1;
	setp.ne.s32 	%p11, %r51, %r50;
	@%p11 bra 	$Lt_2_26370;
$Lt_2_25858:
$Lt_2_24834:
 //<loop> Part of loop body line 215, head labeled $Lt_2_14594
	.loc	18	262	0
	bar.sync 	0;
	@!%p1 bra 	$Lt_2_28418;
 //<loop> Part of loop body line 215, head labeled $Lt_2_14594
	.loc	18	264	0
	mov.s32 	%r77, 0;
	ld.shared.v4.s32 	{%r78,%r79,%r80,%r81}, [__cuda___cuda_local_var_62341_30_non_const_local_q_tail15112+0];
	.loc	18	266	0
	add.s32 	%r82, %r79, %r78;
	add.s32 	%r83, %r80, %r82;
	st.shared.v4.s32 	[__cuda___cuda_local_var_62343_30_non_const_prefix_q27976+0], {%r77,%r78,%r82,%r83};
	add.s32 	%r84, %r81, %r83;
	ld.shared.v4.s32 	{%r85,%r86,%r87,%r88}, [__cuda___cuda_local_var_62341_30_non_const_local_q_tail15112+16];
	add.s32 	%r89, %r85, %r84;
	add.s32 	%r90, %r86, %r89;
	add.s32 	%r91, %r87, %r90;
	st.shared.v4.s32 	[__cuda___cuda_local_var_62343_30_non_const_prefix_q27976+16], {%r84,%r89,%r90,%r91};
	.loc	18	269	0
	ld.param.u64 	%rd35, [__cudaparm__Z26BFS_kernel_multi_blk_inGPUPiS_P4int2S1_S_S_S_S_iiS_S_S__tail];
	add.s32 	%r92, %r88, %r91;
	atom.global.add.s32 	%r93, [%rd35], %r92;
	mov.s32 	%r94, %r93;
	st.shared.s32 	[__cuda_local_var_62345_30_non_const_shift], %r94;
$Lt_2_28418:
 //<loop> Part of loop body line 215, head labeled $Lt_2_14594
	.loc	18	271	0
	bar.sync 	0;
	ld.shared.s32 	%r95, [%rd6+0];
	setp.le.s32 	%p12, %r95, %r10;
	@%p12 bra 	$Lt_2_28930;
 //<loop> Part of loop body line 215, head labeled $Lt_2_14594
	ld.shared.s32 	%r96, [__cuda_local_var_62347_30_non_const_odd_time];
	mov.s32 	%r97, 0;
	setp.ne.s32 	%p13, %r96, %r97;
	mul.lo.u64 	%rd36, %rd4, 400;
	add.u64 	%rd37, %rd5, %rd9;
	ld.shared.s32 	%r98, [%rd37+0];
	add.u64 	%rd38, %rd5, %rd7;
	ld.shared.s32 	%r99, [__cuda_local_var_62345_30_non_const_shift];
	add.s32 	%r100, %r99, %r98;
	cvt.s64.s32 	%rd39, %r10;
	add.u64 	%rd40, %rd39, %rd36;
	mul.lo.u64 	%rd41, %rd40, 4;
	add.u64 	%rd42, %rd8, %rd41;
	ld.shared.s32 	%r101, [%rd38+0];
	add.s32 	%r102, %r100, %r10;
	add.s32 	%r103, %r95, %r100;
	cvt.s64.s32 	%rd43, %r102;
	mul.wide.s32 	%rd44, %r102, 4;
$Lt_2_29442:
 //<loop> Loop body line 271, nesting depth: 1, estimated iterations: unknown
	ld.shared.s32 	%r104, [%rd42+0];
	@!%p13 bra 	$Lt_2_29954;
 //<loop> Part of loop body line 271, head labeled $Lt_2_29442
	.loc	18	277	0
	ld.param.u64 	%rd45, [__cudaparm__Z26BFS_kernel_multi_blk_inGPUPiS_P4int2S1_S_S_S_S_iiS_S_S__q2];
	add.u64 	%rd46, %rd45, %rd44;
	st.global.s32 	[%rd46+0], %r104;
	bra.uni 	$Lt_2_29698;
$Lt_2_29954:
 //<loop> Part of loop body line 271, head labeled $Lt_2_29442
	.loc	18	279	0
	ld.param.u64 	%rd47, [__cudaparm__Z26BFS_kernel_multi_blk_inGPUPiS_P4int2S1_S_S_S_S_iiS_S_S__q1];
	add.u64 	%rd48, %rd47, %rd44;
	st.global.s32 	[%rd48+0], %r104;
$Lt_2_29698:
 //<loop> Part of loop body line 271, head labeled $Lt_2_29442
	.loc	18	280	0
	add.s32 	%r102, %r102, %r101;
	cvt.s64.s32 	%rd49, %r101;
	mul.wide.s32 	%rd50, %r101, 4;
	add.u64 	%rd44, %rd44, %rd50;
	add.u64 	%rd42, %rd42, %rd50;
	setp.lt.s32 	%p14, %r102, %r103;
	@%p14 bra 	$Lt_2_29442;
$Lt_2_28930:
 //<loop> Part of loop body line 215, head labeled $Lt_2_14594
	@!%p1 bra 	$Lt_2_30466;
 //<loop> Part of loop body line 215, head labeled $Lt_2_14594
	.loc	18	283	0
	ld.shared.s32 	%r105, [__cuda_local_var_62347_30_non_const_odd_time];
	add.s32 	%r106, %r105, 1;
	shr.s32 	%r107, %r106, 31;
	mov.s32 	%r108, 1;
	and.b32 	%r109, %r107, %r108;
	add.s32 	%r110, %r109, %r106;
	shr.s32 	%r111, %r110, 1;
	mul.lo.s32 	%r112, %r111, 2;
	sub.s32 	%r113, %r106, %r112;
	st.shared.s32 	[__cuda_local_var_62347_30_non_const_odd_time], %r113;
	mov.s32 	%r114, 16677220;
	mov.s32 	%r115, 16677219;
	mov.s32 	%r116, 16677219;
	setp.eq.s32 	%p15, %r1, %r116;
	selp.s32 	%r1, %r114, %r115, %p15;
$Lt_2_30466:
 //<loop> Part of loop body line 215, head labeled $Lt_2_14594
	.loc	18	70	0
	bar.sync 	0;
	@!%p1 bra 	$Lt_2_31490;
 //<loop> Part of loop body line 215, head labeled $Lt_2_14594
	.loc	17	104	0
	mov.u64 	%rd51, count;
	mov.s32 	%r117, 1;
	atom.global.add.s32 	%r118, [%rd51], %r117;
	mul.lo.s32 	%r119, %r8, 15;
	add.s32 	%r120, %r119, 15;
	ld.volatile.global.s32 	%r121, [count];
	setp.ge.s32 	%p16, %r121, %r120;
	@%p16 bra 	$Lt_2_31490;
$Lt_2_32002:
 //<loop> Loop body line 104
	ld.volatile.global.s32 	%r122, [count];
	setp.lt.s32 	%p17, %r122, %r120;
	@%p17 bra 	$Lt_2_32002;
$Lt_2_31490:
$Lt_2_30978:
 //<loop> Part of loop body line 215, head labeled $Lt_2_14594
	.loc	18	78	0
	bar.sync 	0;
	.loc	18	291	0
	mov.u32 	%r123, 0;
	setp.eq.s32 	%p18, %r16, %r123;
	@%p18 bra 	$Lt_2_33026;
 //<loop> Part of loop body line 215, head labeled $Lt_2_14594
	.loc	18	293	0
	mov.s32 	%r124, 0;
	st.volatile.global.s32 	[stay_vol], %r124;
	ld.param.u64 	%rd52, [__cudaparm__Z26BFS_kernel_multi_blk_inGPUPiS_P4int2S1_S_S_S_S_iiS_S_S__tail];
	ld.global.s32 	%r125, [%rd52+0];
	sub.u32 	%r126, %r125, 513;
	mov.u32 	%r127, 7166;
	setp.gt.u32 	%p19, %r126, %r127;
	@%p19 bra 	$Lt_2_33026;
 //<loop> Part of loop body line 215, head labeled $Lt_2_14594
	.loc	18	295	0
	mov.s32 	%r128, 1;
	st.volatile.global.s32 	[stay_vol], %r128;
	.loc	18	296	0
	st.volatile.global.s32 	[no_of_nodes_vol], %r125;
	.loc	18	299	0
	ld.param.u64 	%rd53, [__cudaparm__Z26BFS_kernel_multi_blk_inGPUPiS_P4int2S1_S_S_S_S_iiS_S_S__no_of_nodes];
	ld.global.s32 	%r129, [%rd53+0];
	cvt.rn.f32.s32 	%f1, %r129;
	mov.f32 	%f2, 0f41700000;     	// 15
	div.rn.f32 	%f3, %f1, %f2;
	cvt.rpi.f32.f32 	%f4, %f3;
	cvt.rzi.s32.f32 	%r130, %f4;
	ld.param.u64 	%rd54, [__cudaparm__Z26BFS_kernel_multi_blk_inGPUPiS_P4int2S1_S_S_S_S_iiS_S_S__max_nodes_per_block];
	st.global.s32 	[%rd54+0], %r130;
	.loc	18	300	0
	mov.s32 	%r131, 0;
	st.global.s32 	[%rd52+0], %r131;
$Lt_2_33026:
$Lt_2_32514:
 //<loop> Part of loop body line 215, head labeled $Lt_2_14594
	.loc	18	70	0
	bar.sync 	0;
	@!%p1 bra 	$Lt_2_34050;
 //<loop> Part of loop body line 215, head labeled $Lt_2_14594
	.loc	17	104	0
	mov.u64 	%rd55, count;
	mov.s32 	%r132, 1;
	atom.global.add.s32 	%r133, [%rd55], %r132;
	mul.lo.s32 	%r134, %r8, 15;
	add.s32 	%r135, %r134, 30;
	ld.volatile.global.s32 	%r136, [count];
	setp.ge.s32 	%p20, %r136, %r135;
	@%p20 bra 	$Lt_2_34050;
$Lt_2_34562:
 //<loop> Loop body line 104
	ld.volatile.global.s32 	%r137, [count];
	setp.lt.s32 	%p21, %r137, %r135;
	@%p21 bra 	$Lt_2_34562;
$Lt_2_34050:
$Lt_2_33538:
 //<loop> Part of loop body line 215, head labeled $Lt_2_14594
	.loc	18	78	0
	bar.sync 	0;
	.loc	18	304	0
	add.s32 	%r8, %r8, 2;
	ld.volatile.global.s32 	%r138, [stay_vol];
	mov.u32 	%r139, 0;
	setp.ne.s32 	%p22, %r138, %r139;
	@%p22 bra 	$Lt_2_14594;
	mov.u32 	%r140, 0;
	setp.eq.s32 	%p23, %r16, %r140;
	@%p23 bra 	$Lt_2_35586;
	.loc	18	309	0
	st.global.s32 	[%rd3+0], %r8;
	.loc	18	310	0
	ld.shared.s32 	%r141, [__cuda_local_var_62347_30_non_const_odd_time];
	add.s32 	%r142, %r141, 1;
	shr.s32 	%r143, %r142, 31;
	mov.s32 	%r144, 1;
	and.b32 	%r145, %r143, %r144;
	add.s32 	%r146, %r145, %r142;
	shr.s32 	%r147, %r146, 1;
	mul.lo.s32 	%r148, %r147, 2;
	sub.s32 	%r149, %r142, %r148;
	ld.param.u64 	%rd56, [__cudaparm__Z26BFS_kernel_multi_blk_inGPUPiS_P4int2S1_S_S_S_S_iiS_S_S__switch_k];
	st.global.s32 	[%rd56+0], %r149;
	.loc	18	311	0
	ld.volatile.global.s32 	%r150, [no_of_nodes_vol];
	ld.param.u64 	%rd57, [__cudaparm__Z26BFS_kernel_multi_blk_inGPUPiS_P4int2S1_S_S_S_S_iiS_S_S__no_of_nodes];
	st.global.s32 	[%rd57+0], %r150;
$Lt_2_35586:
	.loc	18	313	0
	exit;
$LDWend__Z26BFS_kernel_multi_blk_inGPUPiS_P4int2S1_S_S_S_S_iiS_S_S_:
	} // _Z26BFS_kernel_multi_blk_inGPUPiS_P4int2S1_S_S_S_S_iiS_S_S_

	.entry _Z10BFS_kernelPiS_P4int2S1_S_S_iS_ii (
		.param .u64 __cudaparm__Z10BFS_kernelPiS_P4int2S1_S_S_iS_ii_q1,
		.param .u64 __cudaparm__Z10BFS_kernelPiS_P4int2S1_S_S_iS_ii_q2,
		.param .u64 __cudaparm__Z10BFS_kernelPiS_P4int2S1_S_S_iS_ii_g_graph_nodes,
		.param .u64 __cudaparm__Z10BFS_kernelPiS_P4int2S1_S_S_iS_ii_g_graph_edges,
		.param .u64 __cudaparm__Z10BFS_kernelPiS_P4int2S1_S_S_iS_ii_g_color,
		.param .u64 __cudaparm__Z10BFS_kernelPiS_P4int2S1_S_S_iS_ii_g_cost,
		.param .s32 __cudaparm__Z10BFS_kernelPiS_P4int2S1_S_S_iS_ii_no_of_nodes,
		.param .u64 __cudaparm__Z10BFS_kernelPiS_P4int2S1_S_S_iS_ii_tail,
		.param .s32 __cudaparm__Z10BFS_kernelPiS_P4int2S1_S_S_iS_ii_gray_shade,
		.param .s32 __cudaparm__Z10BFS_kernelPiS_P4int2S1_S_S_iS_ii_k)
	{
	.reg .u32 %r<87>;
	.reg .u64 %rd<46>;
	.reg .pred %p<13>;
	.shared .s32 __cuda_local_var_62491_30_non_const_shift;
	.shared .align 16 .b8 __cuda___cuda_local_var_62486_30_non_const_local_q_tail28080[32];
	.shared .align 4 .b8 __cuda___cuda_local_var_62490_30_non_const_thread_n_q28112[32];
	.shared .align 4 .b8 __cuda___cuda_local_var_62487_30_non_const_local_q28144[12800];
	.shared .align 16 .b8 __cuda___cuda_local_var_62488_30_non_const_prefix_q40944[32];
	.loc	18	332	0
$LDWbegin__Z10BFS_kernelPiS_P4int2S1_S_S_iS_ii:
	mov.u32 	%r1, %tid.x;
	mov.u32 	%r2, 7;
	setp.gt.u32 	%p1, %r1, %r2;
	@%p1 bra 	$Lt_3_9218;
	.loc	18	342	0
	mov.u64 	%rd1, __cuda___cuda_local_var_62486_30_non_const_local_q_tail28080;
	mov.u64 	%rd2, __cuda___cuda_local_var_62490_30_non_const_thread_n_q28112;
	cvt.u64.u32 	%rd3, %r1;
	mul.wide.u32 	%rd4, %r1, 4;
	mov.s32 	%r3, 0;
	add.u64 	%rd5, %rd4, %rd1;
	st.shared.s32 	[%rd5+0], %r3;
	.loc	18	343	0
	mov.u32 	%r4, %ntid.x;
	shr.u32 	%r5, %r4, 3;
	add.u64 	%rd6, %rd4, %rd2;
	st.shared.s32 	[%rd6+0], %r5;
	and.b32 	%r6, %r4, 7;
	setp.ge.u32 	%p2, %r1, %r6;
	@%p2 bra 	$Lt_3_9218;
	.loc	18	345	0
	add.s32 	%r7, %r5, 1;
	st.shared.s32 	[%rd6+0], %r7;
$Lt_3_9218:
$Lt_3_8706:
	mov.u64 	%rd1, __cuda___cuda_local_var_62486_30_non_const_local_q_tail28080;
	mov.u64 	%rd2, __cuda___cuda_local_var_62490_30_non_const_thread_n_q28112;
	.loc	18	348	0
	bar.sync 	0;
	mov.u32 	%r8, %ctaid.x;
	mul.lo.u32 	%r9, %r8, 512;
	add.u32 	%r10, %r1, %r9;
	ld.param.s32 	%r11, [__cudaparm__Z10BFS_kernelPiS_P4int2S1_S_S_iS_ii_no_of_nodes];
	setp.le.s32 	%p3, %r11, %r10;
	@%p3 bra 	$Lt_3_9986;
	.loc	18	354	0
	ld.param.u64 	%rd7, [__cudaparm__Z10BFS_kernelPiS_P4int2S1_S_S_iS_ii_q1];
	cvt.s64.s32 	%rd8, %r10;
	mul.wide.s32 	%rd9, %r10, 4;
	add.u64 	%rd10, %rd7, %rd9;
	ld.global.s32 	%r12, [%rd10+0];
	.loc	18	355	0
	cvt.s64.s32 	%rd11, %r12;
	mul.wide.s32 	%rd12, %r12, 4;
	ld.param.u64 	%rd13, [__cudaparm__Z10BFS_kernelPiS_P4int2S1_S_S_iS_ii_g_color];
	mov.s32 	%r13, 16677221;
	add.u64 	%rd14, %rd12, %rd13;
	st.global.s32 	[%rd14+0], %r13;
	.loc	18	356	0
	ld.param.u64 	%rd15, [__cudaparm__Z10BFS_kernelPiS_P4int2S1_S_S_iS_ii_g_cost];
	add.u64 	%rd16, %rd12, %rd15;
	ld.global.s32 	%r14, [%rd16+0];
	mov.u32 	%r15, %r12;
	mov.s32 	%r16, 0;
	mov.u32 	%r17, %r16;
	mov.s32 	%r18, 0;
	mov.u32 	%r19, %r18;
	mov.s32 	%r20, 0;
	mov.u32 	%r21, %r20;
	tex.1d.v4.s32.s32 {%r22,%r23,%r24,%r25},[g_graph_node_ref,{%r15,%r17,%r19,%r21}];
	.loc	18	359	0
	mov.s32 	%r26, %r22;
	mov.s32 	%r27, %r23;
	.loc	18	360	0
	mov.s32 	%r28, %r26;
	and.b32 	%r29, %r1, 7;
	add.s32 	%r30, %r26, %r27;
	cvt.s64.s32 	%rd17, %r29;
	setp.le.s32 	%p4, %r30, %r26;
	@%p4 bra 	$Lt_3_14338;
	mov.s32 	%r31, %r27;
	mul.lo.u64 	%rd18, %rd17, 4;
	add.u64 	%rd19, %rd18, %rd1;
	mov.u64 	%rd20, __cuda___cuda_local_var_62487_30_non_const_local_q28144;
	mov.s32 	%r32, %r31;
$Lt_3_10754:
 //<loop> Loop body line 360, nesting depth: 1, estimated iterations: unknown
	mov.u32 	%r33, %r28;
	mov.s32 	%r34, 0;
	mov.u32 	%r35, %r34;
	mov.s32 	%r36, 0;
	mov.u32 	%r37, %r36;
	mov.s32 	%r38, 0;
	mov.u32 	%r39, %r38;
	tex.1d.v4.s32.s32 {%r40,%r41,%r42,%r43},[g_graph_edge_ref,{%r33,%r35,%r37,%r39}];
 //<loop> Part of loop body line 360, head labeled $Lt_3_10754
	.loc	18	363	0
	mov.s32 	%r44, %r40;
	mov.s32 	%r45, %r41;
	.loc	18	367	0
	add.s32 	%r46, %r14, %r45;
	cvt.s64.s32 	%rd21, %r44;
	mul.wide.s32 	%rd22, %r44, 4;
	add.u64 	%rd23, %rd22, %rd15;
	atom.global.min.s32 	%r47, [%rd23], %r46;
	mov.s32 	%r48, %r47;
	setp.le.s32 	%p5, %r48, %r46;
	@%p5 bra 	$Lt_3_12034;
 //<loop> Part of loop body line 360, head labeled $Lt_3_10754
	add.u64 	%rd24, %rd22, %rd13;
	ld.global.s32 	%r49, [%rd24+0];
	mov.u32 	%r50, 16677216;
	setp.le.s32 	%p6, %r49, %r50;
	@%p6 bra 	$Lt_3_12034;
 //<loop> Part of loop body line 360, head labeled $Lt_3_10754
	.loc	18	370	0
	ld.param.s32 	%r51, [__cudaparm__Z10BFS_kernelPiS_P4int2S1_S_S_iS_ii_gray_shade];
	atom.global.exch.b32 	%r52, [%rd24], %r51;
	mov.s32 	%r53, %r52;
	setp.eq.s32 	%p7, %r53, %r51;
	@%p7 bra 	$Lt_3_12034;
 //<loop> Part of loop body line 360, head labeled $Lt_3_10754
	.loc	18	377	0
	mov.s32 	%r54, 1;
	atom.shared.add.s32 	%r55, [%rd19], %r54;
	mov.s32 	%r56, %r55;
	.loc	18	378	0
	cvt.s64.s32 	%rd25, %r56;
	mul.lo.u64 	%rd26, %rd17, 400;
	add.u64 	%rd27, %rd25, %rd26;
	mul.lo.u64 	%rd28, %rd27, 4;
	add.u64 	%rd29, %rd20, %rd28;
	st.shared.s32 	[%rd29+0], %r44;
$Lt_3_12034:
$Lt_3_11522:
$Lt_3_11010:
 //<loop> Part of loop body line 360, head labeled $Lt_3_10754
	add.s32 	%r28, %r28, 1;
	setp.ne.s32 	%p8, %r30, %r28;
	@%p8 bra 	$Lt_3_10754;
	bra.uni 	$Lt_3_9730;
$Lt_3_14338:
	mul.lo.u64 	%rd18, %rd17, 4;
	add.u64 	%rd19, %rd18, %rd1;
	mov.u64 	%rd20, __cuda___cuda_local_var_62487_30_non_const_local_q28144;
	bra.uni 	$Lt_3_9730;
$Lt_3_9986:
	and.b32 	%r57, %r1, 7;
	cvt.s64.s32 	%rd17, %r57;
	mul.wide.s32 	%rd18, %r57, 4;
	add.u64 	%rd19, %rd18, %rd1;
	mov.u64 	%rd20, __cuda___cuda_local_var_62487_30_non_const_local_q28144;
$Lt_3_9730:
	.loc	18	384	0
	bar.sync 	0;
	mov.u32 	%r58, 0;
	setp.ne.u32 	%p9, %r1, %r58;
	@%p9 bra 	$Lt_3_12802;
	.loc	18	388	0
	mov.s32 	%r59, 0;
	ld.shared.v4.s32 	{%r60,%r61,%r62,%r63}, [__cuda___cuda_local_var_62486_30_non_const_local_q_tail28080+0];
	.loc	18	392	0
	add.s32 	%r64, %r61, %r60;
	add.s32 	%r65, %r62, %r64;
	st.shared.v4.s32 	[__cuda___cuda_local_var_62488_30_non_const_prefix_q40944+0], {%r59,%r60,%r64,%r65};
	add.s32 	%r66, %r63, %r65;
	ld.shared.v4.s32 	{%r67,%r68,%r69,%r70}, [__cuda___cuda_local_var_62486_30_non_const_local_q_tail28080+16];
	add.s32 	%r71, %r67, %r66;
	add.s32 	%r72, %r68, %r71;
	add.s32 	%r73, %r69, %r72;
	st.shared.v4.s32 	[__cuda___cuda_local_var_62488_30_non_const_prefix_q40944+16], {%r66,%r71,%r72,%r73};
	.loc	18	400	0
	ld.param.u64 	%rd30, [__cudaparm__Z10BFS_kernelPiS_P4int2S1_S_S_iS_ii_tail];
	add.s32 	%r74, %r70, %r73;
	atom.global.add.s32 	%r75, [%rd30], %r74;
	mov.s32 	%r76, %r75;
	st.shared.s32 	[__cuda_local_var_62491_30_non_const_shift], %r76;
$Lt_3_12802:
	.loc	18	402	0
	bar.sync 	0;
	.loc	18	408	0
	shr.u32 	%r77, %r1, 3;
	ld.shared.s32 	%r78, [%rd19+0];
	setp.le.s32 	%p10, %r78, %r77;
	@%p10 bra 	$Lt_3_13314;
	mul.lo.u64 	%rd31, %rd17, 400;
	mov.u64 	%rd32, __cuda___cuda_local_var_62488_30_non_const_prefix_q40944;
	add.u64 	%rd33, %rd18, %rd32;
	ld.shared.s32 	%r79, [%rd33+0];
	add.u64 	%rd34, %rd18, %rd2;
	ld.shared.s32 	%r80, [__cuda_local_var_62491_30_non_const_shift];
	add.s32 	%r81, %r80, %r79;
	cvt.s64.s32 	%rd35, %r77;
	add.u64 	%rd36, %rd35, %rd31;
	mul.lo.u64 	%rd37, %rd36, 4;
	add.u64 	%rd38, %rd20, %rd37;
	ld.shared.s32 	%r82, [%rd34+0];
	add.s32 	%r83, %r81, %r77;
	add.s32 	%r84, %r78, %r81;
	ld.param.u64 	%rd39, [__cudaparm__Z10BFS_kernelPiS_P4int2S1_S_S_iS_ii_q2];
	cvt.s64.s32 	%rd40, %r83;
	mul.wide.s32 	%rd41, %r83, 4;
	add.u64 	%rd42, %rd39, %rd41;
$Lt_3_13826:
 //<loop> Loop body line 408, nesting depth: 1, estimated iterations: unknown
	.loc	18	412	0
	ld.shared.s32 	%r85, [%rd38+0];
	st.global.s32 	[%rd42+0], %r85;
	.loc	18	413	0
	add.s32 	%r83, %r83, %r82;
	cvt.s64.s32 	%rd43, %r82;
	mul.wide.s32 	%rd44, %r82, 4;
	add.u64 	%rd42, %rd42, %rd44;
	add.u64 	%rd38, %rd38, %rd44;
	setp.lt.s32 	%p11, %r83, %r84;
	@%p11 bra 	$Lt_3_13826;
$Lt_3_13314:
	.loc	18	418	0
	exit;
$LDWend__Z10BFS_kernelPiS_P4int2S1_S_S_iS_ii:
	} // _Z10BFS_kernelPiS_P4int2S1_S_S_iS_ii



// ===== COMPILED SASS (sm_100) =====

	.target	sm_100

	.elftype	@"ET_EXEC"


//--------------------- .note.nv.tkinfo           --------------------------
	.section	.note.nv.tkinfo,"",@"SHT_NOTE"
	.sectionflags	@"SHF_NOTE_NV_TKINFO"
	.tkinfo
        /*0018*/ 	.word	0x00000002
        /*0030*/ 	.string	""
        /*0030*/ 	.string	"ptxas"
        /*0030*/ 	.string	"Cuda compilation tools, release 13.0, V13.0.88"
        /*0030*/ 	.string	"Build cuda_13.0.r13.0/compiler.36424714_0"
        /*0030*/ 	.string	"-arch sm_100 "



//--------------------- .note.nv.cuinfo           --------------------------
	.section	.note.nv.cuinfo,"",@"SHT_NOTE"
	.sectionflags	@"SHF_NOTE_NV_CUINFO"
        /*0018*/ 	.short	0x0002
        /*001a*/ 	.short	0x0014
        /*001c*/ 	.short	0x0082
	.zero		2


//--------------------- .nv.info                  --------------------------
	.section	.nv.info,"",@"SHT_CUDA_INFO"
	.align	4


	//----- nvinfo : EIATTR_REGCOUNT
	.align		4
        /*0000*/ 	.byte	0x04, 0x2f
        /*0002*/ 	.short	(.L_4 - .L_3)
	.align		4
.L_3:
        /*0004*/ 	.word	index@(_Z17BFS_in_GPU_kernelPiS_P4int2S1_S_S_iS_ii)
        /*0008*/ 	.word	0x00000020


	//----- nvinfo : EIATTR_FRAME_SIZE
	.align		4
.L_4:
        /*000c*/ 	.byte	0x04, 0x11
        /*000e*/ 	.short	(.L_6 - .L_5)
	.align		4
.L_5:
        /*0010*/ 	.word	index@(_Z17BFS_in_GPU_kernelPiS_P4int2S1_S_S_iS_ii)
        /*0014*/ 	.word	0x00000000


	//----- nvinfo : EIATTR_REGCOUNT
	.align		4
.L_6:
        /*0018*/ 	.byte	0x04, 0x2f
        /*001a*/ 	.short	(.L_8 - .L_7)
	.align		4
.L_7:
        /*001c*/ 	.word	index@(_Z26BFS_kernel_multi_blk_inGPUPiS_P4int2S1_S_S_S_S_iiS_S_S_)
        /*0020*/ 	.word	0x0000001f


	//----- nvinfo : EIATTR_FRAME_SIZE
	.align		4
.L_8:
        /*0024*/ 	.byte	0x04, 0x11
        /*0026*/ 	.short	(.L_10 - .L_9)
	.align		4
.L_9:
        /*0028*/ 	.word	index@($__internal_0_$__cuda_sm3x_div_rn_noftz_f32_slowpath)
        /*002c*/ 	.word	0x00000000


	//----- nvinfo : EIATTR_FRAME_SIZE
	.align		4
.L_10:
        /*0030*/ 	.byte	0x04, 0x11
        /*0032*/ 	.short	(.L_12 - .L_11)
	.align		4
.L_11:
        /*0034*/ 	.word	index@(_Z26BFS_kernel_multi_blk_inGPUPiS_P4int2S1_S_S_S_S_iiS_S_S_)
        /*0038*/ 	.word	0x00000000


	//----- nvinfo : EIATTR_REGCOUNT
	.align		4
.L_12:
        /*003c*/ 	.byte	0x04, 0x2f
        /*003e*/ 	.short	(.L_14 - .L_13)
	.align		4
.L_13:
        /*0040*/ 	.word	index@(_Z10BFS_kernelPiS_P4int2S1_S_S_iS_ii)
        /*0044*/ 	.word	0x0000001c


	//----- nvinfo : EIATTR_FRAME_SIZE
	.align		4
.L_14:
        /*0048*/ 	.byte	0x04, 0x11
        /*004a*/ 	.short	(.L_16 - .L_15)
	.align		4
.L_15:
        /*004c*/ 	.word	index@(_Z10BFS_kernelPiS_P4int2S1_S_S_iS_ii)
        /*0050*/ 	.word	0x00000000


	//----- nvinfo : EIATTR_MIN_STACK_SIZE
	.align		4
.L_16:
        /*0054*/ 	.byte	0x04, 0x12
        /*0056*/ 	.short	(.L_18 - .L_17)
	.align		4
.L_17:
        /*0058*/ 	.word	index@(_Z10BFS_kernelPiS_P4int2S1_S_S_iS_ii)
        /*005c*/ 	.word	0x00000000


	//----- nvinfo : EIATTR_MIN_STACK_SIZE
	.align		4
.L_18:
        /*0060*/ 	.byte	0x04, 0x12
        /*0062*/ 	.short	(.L_20 - .L_19)
	.align		4
.L_19:
        /*0064*/ 	.word	index@(_Z26BFS_kernel_multi_blk_inGPUPiS_P4int2S1_S_S_S_S_iiS_S_S_)
        /*0068*/ 	.word	0x00000000


	//----- nvinfo : EIATTR_MIN_STACK_SIZE
	.align		4
.L_20:
        /*006c*/ 	.byte	0x04, 0x12
        /*006e*/ 	.short	(.L_22 - .L_21)
	.align		4
.L_21:
        /*0070*/ 	.word	index@(_Z17BFS_in_GPU_kernelPiS_P4int2S1_S_S_iS_ii)
        /*0074*/ 	.word	0x00000000
.L_22:


//--------------------- .nv.compat                --------------------------
	.section	.nv.compat,"",@"SHT_CUDA_COMPAT_INFO"
	.align	4
        /*0000*/ 	.byte	0x02, 0x09, 0x00, 0x00, 0x02, 0x02, 0x02, 0x00, 0x02, 0x05, 0x05, 0x00, 0x03, 0x07, 0x01, 0x01
        /*0010*/ 	.byte	0x02, 0x03, 0x00, 0x00, 0x02, 0x06, 0x01, 0x00, 0x04, 0x0b, 0x08, 0x00, 0x01, 0x00, 0x00, 0x00
        /*0020*/ 	.byte	0x00, 0x00, 0x00, 0x00


//--------------------- .nv.info._Z10BFS_kernelPiS_P4int2S1_S_S_iS_ii --------------------------
	.section	.nv.info._Z10BFS_kernelPiS_P4int2S1_S_S_iS_ii,"",@"SHT_CUDA_INFO"
	.sectionflags	@""
	.align	4


	//----- nvinfo : EIATTR_CUDA_API_VERSION
	.align		4
        /*0000*/ 	.byte	0x04, 0x37
        /*0002*/ 	.short	(.L_24 - .L_23)
.L_23:
        /*0004*/ 	.word	0x00000082


	//----- nvinfo : EIATTR_KPARAM_INFO
	.align		4
.L_24:
        /*0008*/ 	.byte	0x04, 0x17
        /*000a*/ 	.short	(.L_26 - .L_25)
.L_25:
        /*000c*/ 	.word	0x00000000
        /*0010*/ 	.short	0x0009
        /*0012*/ 	.short	0x0044
        /*0014*/ 	.byte	0x00, 0xf0, 0x11, 0x00


	//----- nvinfo : EIATTR_KPARAM_INFO
	.align		4
.L_26:
        /*0018*/ 	.byte	0x04, 0x17
        /*001a*/ 	.short	(.L_28 - .L_27)
.L_27:
        /*001c*/ 	.word	0x00000000
        /*0020*/ 	.short	0x0008
        /*0022*/ 	.short	0x0040
        /*0024*/ 	.byte	0x00, 0xf0, 0x11, 0x00


	//----- nvinfo : EIATTR_KPARAM_INFO
	.align		4
.L_28:
        /*0028*/ 	.byte	0x04, 0x17
        /*002a*/ 	.short	(.L_30 - .L_29)
.L_29:
        /*002c*/ 	.word	0x00000000
        /*0030*/ 	.short	0x0007
        /*0032*/ 	.short	0x0038
        /*0034*/ 	.byte	0x00, 0xf0, 0x21, 0x00


	//----- nvinfo : EIATTR_KPARAM_INFO
	.align		4
.L_30:
        /*0038*/ 	.byte	0x04, 0x17
        /*003a*/ 	.short	(.L_32 - .L_31)
.L_31:
        /*003c*/ 	.word	0x00000000
        /*0040*/ 	.short	0x0006
        /*0042*/ 	.short	0x0030
        /*0044*/ 	.byte	0x00, 0xf0, 0x11, 0x00


	//----- nvinfo : EIATTR_KPARAM_INFO
	.align		4
.L_32:
        /*0048*/ 	.byte	0x04, 0x17
        /*004a*/ 	.short	(.L_34 - .L_33)
.L_33:
        /*004c*/ 	.word	0x00000000
        /*0050*/ 	.short	0x0005
        /*0052*/ 	.short	0x0028
        /*0054*/ 	.byte	0x00, 0xf0, 0x21, 0x00


	//----- nvinfo : EIATTR_KPARAM_INFO
	.align		4
.L_34:
        /*0058*/ 	.byte	0x04, 0x17
        /*005a*/ 	.short	(.L_36 - .L_35)
.L_35:
        /*005c*/ 	.word	0x00000000
        /*0060*/ 	.short	0x0004
        /*0062*/ 	.short	0x0020
        /*0064*/ 	.byte	0x00, 0xf0, 0x21, 0x00


	//----- nvinfo : EIATTR_KPARAM_INFO
	.align		4
.L_36:
        /*0068*/ 	.byte	0x04, 0x17
        /*006a*/ 	.short	(.L_38 - .L_37)
.L_37:
        /*006c*/ 	.word	0x00000000
        /*0070*/ 	.short	0x0003
        /*0072*/ 	.short	0x0018
        /*0074*/ 	.byte	0x00, 0xf0, 0x21, 0x00


	//----- nvinfo : EIATTR_KPARAM_INFO
	.align		4
.L_38:
        /*0078*/ 	.byte	0x04, 0x17
        /*007a*/ 	.short	(.L_40 - .L_39)
.L_39:
        /*007c*/ 	.word	0x00000000
        /*0080*/ 	.short	0x0002
        /*0082*/ 	.short	0x0010
        /*0084*/ 	.byte	0x00, 0xf0, 0x21, 0x00


	//----- nvinfo : EIATTR_KPARAM_INFO
	.align		4
.L_40:
        /*0088*/ 	.byte	0x04, 0x17
        /*008a*/ 	.short	(.L_42 - .L_41)
.L_41:
        /*008c*/ 	.word	0x00000000
        /*0090*/ 	.short	0x0001
        /*0092*/ 	.short	0x0008
        /*0094*/ 	.byte	0x00, 0xf0, 0x21, 0x00


	//----- nvinfo : EIATTR_KPARAM_INFO
	.align		4
.L_42:
        /*0098*/ 	.byte	0x04, 0x17
        /*009a*/ 	.short	(.L_44 - .L_43)
.L_43:
        /*009c*/ 	.word	0x00000000
        /*00a0*/ 	.short	0x0000
        /*00a2*/ 	.short	0x0000
        /*00a4*/ 	.byte	0x00, 0xf0, 0x21, 0x00


	//----- nvinfo : EIATTR_SPARSE_MMA_MASK
	.align		4
.L_44:
        /*00a8*/ 	.byte	0x03, 0x50
        /*00aa*/ 	.short	0x0000


	//----- nvinfo : EIATTR_MAXREG_COUNT
	.align		4
        /*00ac*/ 	.byte	0x03, 0x1b
        /*00ae*/ 	.short	0x00ff


	//----- nvinfo : EIATTR_NUM_BARRIERS
	.align		4
        /*00b0*/ 	.byte	0x02, 0x4c
        /*00b2*/ 	.byte	0x01
	.zero		1


	//----- nvinfo : EIATTR_MERCURY_ISA_VERSION
	.align		4
        /*00b4*/ 	.byte	0x03, 0x5f
        /*00b6*/ 	.short	0x0101


	//----- nvinfo : EIATTR_VRC_CTA_INIT_COUNT
	.align		4
        /*00b8*/ 	.byte	0x02, 0x4a
	.zero		1
	.zero		1


	//----- nvinfo : EIATTR_EXIT_INSTR_OFFSETS
	.align		4
        /*00bc*/ 	.byte	0x04, 0x1c
        /*00be*/ 	.short	(.L_46 - .L_45)


	//   ....[0]....
.L_45:
        /*00c0*/ 	.word	0x000008a0


	//   ....[1]....
        /*00c4*/ 	.word	0x00000a90


	//----- nvinfo : EIATTR_CRS_STACK_SIZE
	.align		4
.L_46:
        /*00c8*/ 	.byte	0x04, 0x1e
        /*00ca*/ 	.short	(.L_48 - .L_47)
.L_47:
        /*00cc*/ 	.word	0x00000000


	//----- nvinfo : EIATTR_CBANK_PARAM_SIZE
	.align		4
.L_48:
        /*00d0*/ 	.byte	0x03, 0x19
        /*00d2*/ 	.short	0x0048


	//----- nvinfo : EIATTR_PARAM_CBANK
	.align		4
        /*00d4*/ 	.byte	0x04, 0x0a
        /*00d6*/ 	.short	(.L_50 - .L_49)
	.align		4
.L_49:
        /*00d8*/ 	.word	index@(.nv.constant0._Z10BFS_kernelPiS_P4int2S1_S_S_iS_ii)
        /*00dc*/ 	.short	0x0380
        /*00de*/ 	.short	0x0048


	//----- nvinfo : EIATTR_SW_WAR
	.align		4
.L_50:
        /*00e0*/ 	.byte	0x04, 0x36
        /*00e2*/ 	.short	(.L_52 - .L_51)
.L_51:
        /*00e4*/ 	.word	0x00000008


	//----- nvinfo : EIATTR_BINDLESS_TEXTURE_BANK
	.align		4
.L_52:
        /*00e8*/ 	.byte	0x02, 0x15
	.zero		1
	.zero		1


	//----- nvinfo : EIATTR_BINDLESS_SURFACE_BANK
	.align		4
        /*00ec*/ 	.byte	0x02, 0x16
	.zero		1
	.zero		1


//--------------------- .nv.info._Z26BFS_kernel_multi_blk_inGPUPiS_P4int2S1_S_S_S_S_iiS_S_S_ --------------------------
	.section	.nv.info._Z26BFS_kernel_multi_blk_inGPUPiS_P4int2S1_S_S_S_S_iiS_S_S_,"",@"SHT_CUDA_INFO"
	.sectionflags	@""
	.align	4


	//----- nvinfo : EIATTR_CUDA_API_VERSION
	.align		4
        /*0000*/ 	.byte	0x04, 0x37
        /*0002*/ 	.short	(.L_54 - .L_53)
.L_53:
        /*0004*/ 	.word	0x00000082


	//----- nvinfo : EIATTR_KPARAM_INFO
	.align		4
.L_54:
        /*0008*/ 	.byte	0x04, 0x17
        /*000a*/ 	.short	(.L_56 - .L_55)
.L_55:
        /*000c*/ 	.word	0x00000000
        /*0010*/ 	.short	0x000c
        /*0012*/ 	.short	0x0058
        /*0014*/ 	.byte	0x00, 0xf0, 0x21, 0x00


	//----- nvinfo : EIATTR_KPARAM_INFO
	.align		4
.L_56:
        /*0018*/ 	.byte	0x04, 0x17
        /*001a*/ 	.short	(.L_58 - .L_57)
.L_57:
        /*001c*/ 	.word	0x00000000
        /*0020*/ 	.short	0x000b
        /*0022*/ 	.short	0x0050
        /*0024*/ 	.byte	0x00, 0xf0, 0x21, 0x00


	//----- nvinfo : EIATTR_KPARAM_INFO
	.align		4
.L_58:
        /*0028*/ 	.byte	0x04, 0x17
        /*002a*/ 	.short	(.L_60 - .L_59)
.L_59:
        /*002c*/ 	.word	0x00000000
        /*0030*/ 	.short	0x000a
        /*0032*/ 	.short	0x0048
        /*0034*/ 	.byte	0x00, 0xf0, 0x21, 0x00


	//----- nvinfo : EIATTR_KPARAM_INFO
	.align		4
.L_60:
        /*0038*/ 	.byte	0x04, 0x17
        /*003a*/ 	.short	(.L_62 - .L_61)
.L_61:
        /*003c*/ 	.word	0x00000000
        /*0040*/ 	.short	0x0009
        /*0042*/ 	.short	0x0044
        /*0044*/ 	.byte	0x00, 0xf0, 0x11, 0x00


	//----- nvinfo : EIATTR_KPARAM_INFO
	.align		4
.L_62:
        /*0048*/ 	.byte	0x04, 0x17
        /*004a*/ 	.short	(.L_64 - .L_63)
.L_63:
        /*004c*/ 	.word	0x00000000
        /*0050*/ 	.short	0x0008
        /*0052*/ 	.short	0x0040
        /*0054*/ 	.byte	0x00, 0xf0, 0x11, 0x00


	//----- nvinfo : EIATTR_KPARAM_INFO
	.align		4
.L_64:
        /*0058*/ 	.byte	0x04, 0x17
        /*005a*/ 	.short	(.L_66 - .L_65)
.L_65:
        /*005c*/ 	.word	0x00000000
        /*0060*/ 	.short	0x0007
        /*0062*/ 	.short	0x0038
        /*0064*/ 	.byte	0x00, 0xf0, 0x21, 0x00


	//----- nvinfo : EIATTR_KPARAM_INFO
	.align		4
.L_66:
        /*0068*/ 	.byte	0x04, 0x17
        /*006a*/ 	.short	(.L_68 - .L_67)
.L_67:
        /*006c*/ 	.word	0x00000000
        /*0070*/ 	.short	0x0006
        /*0072*/ 	.short	0x0030
        /*0074*/ 	.byte	0x00, 0xf0, 0x21, 0x00


	//----- nvinfo : EIATTR_KPARAM_INFO
	.align		4
.L_68:
        /*0078*/ 	.byte	0x04, 0x17
        /*007a*/ 	.short	(.L_70 - .L_69)
.L_69:
        /*007c*/ 	.word	0x00000000
        /*0080*/ 	.short	0x0005
        /*0082*/ 	.short	0x0028
        /*0084*/ 	.byte	0x00, 0xf0, 0x21, 0x00


	//----- nvinfo : EIATTR_KPARAM_INFO
	.align		4
.L_70:
        /*0088*/ 	.byte	0x04, 0x17
        /*008a*/ 	.short	(.L_72 - .L_71)
.L_71:
        /*008c*/ 	.word	0x00000000
        /*0090*/ 	.short	0x0004
        /*0092*/ 	.short	0x0020
        /*0094*/ 	.byte	0x00, 0xf0, 0x21, 0x00


	//----- nvinfo : EIATTR_KPARAM_INFO
	.align		4
.L_72:
        /*0098*/ 	.byte	0x04, 0x17
        /*009a*/ 	.short	(.L_74 - .L_73)
.L_73:
        /*009c*/ 	.word	0x00000000
        /*00a0*/ 	.short	0x0003
        /*00a2*/ 	.short	0x0018
        /*00a4*/ 	.byte	0x00, 0xf0, 0x21, 0x00


	//----- nvinfo : EIATTR_KPARAM_INFO
	.align		4
.L_74:
        /*00a8*/ 	.byte	0x04, 0x17
        /*00aa*/ 	.short	(.L_76 - .L_75)
.L_75:
        /*00ac*/ 	.word	0x00000000
        /*00b0*/ 	.short	0x0002
        /*00b2*/ 	.short	0x0010
        /*00b4*/ 	.byte	0x00, 0xf0, 0x21, 0x00


	//----- nvinfo : EIATTR_KPARAM_INFO
	.align		4
.L_76:
        /*00b8*/ 	.byte	0x04, 0x17
        /*00ba*/ 	.short	(.L_78 - .L_77)
.L_77:
        /*00bc*/ 	.word	0x00000000
        /*00c0*/ 	.short	0x0001
        /*00c2*/ 	.short	0x0008
        /*00c4*/ 	.byte	0x00, 0xf0, 0x21, 0x00


	//----- nvinfo : EIATTR_KPARAM_INFO
	.align		4
.L_78:
        /*00c8*/ 	.byte	0x04, 0x17
        /*00ca*/ 	.short	(.L_80 - .L_79)
.L_79:
        /*00cc*/ 	.word	0x00000000
        /*00d0*/ 	.short	0x0000
        /*00d2*/ 	.short	0x0000
        /*00d4*/ 	.byte	0x00, 0xf0, 0x21, 0x00


	//----- nvinfo : EIATTR_SPARSE_MMA_MASK
	.align		4
.L_80:
        /*00d8*/ 	.byte	0x03, 0x50
        /*00da*/ 	.short	0x0000


	//----- nvinfo : EIATTR_MAXREG_COUNT
	.align		4
        /*00dc*/ 	.byte	0x03, 0x1b
        /*00de*/ 	.short	0x00ff


	//----- nvinfo : EIATTR_NUM_BARRIERS
	.align		4
        /*00e0*/ 	.byte	0x02, 0x4c
        /*00e2*/ 	.byte	0x01
	.zero		1


	//----- nvinfo : EIATTR_MERCURY_ISA_VERSION
	.align		4
        /*00e4*/ 	.byte	0x03, 0x5f
        /*00e6*/ 	.short	0x0101


	//----- nvinfo : EIATTR_VRC_CTA_INIT_COUNT
	.align		4
        /*00e8*/ 	.byte	0x02, 0x4a
	.zero		1
	.zero		1


	//----- nvinfo : EIATTR_EXIT_INSTR_OFFSETS
	.align		4
        /*00ec*/ 	.byte	0x04, 0x1c
        /*00ee*/ 	.short	(.L_82 - .L_81)


	//   ....[0]....
.L_81:
        /*00f0*/ 	.word	0x00001180


	//   ....[1]....
        /*00f4*/ 	.word	0x000012b0


	//----- nvinfo : EIATTR_CRS_STACK_SIZE
	.align		4
.L_82:
        /*00f8*/ 	.byte	0x04, 0x1e
        /*00fa*/ 	.short	(.L_84 - .L_83)
.L_83:
        /*00fc*/ 	.word	0x00000000


	//----- nvinfo : EIATTR_CBANK_PARAM_SIZE
	.align		4
.L_84:
        /*0100*/ 	.byte	0x03, 0x19
        /*0102*/ 	.short	0x0060


	//----- nvinfo : EIATTR_PARAM_CBANK
	.align		4
        /*0104*/ 	.byte	0x04, 0x0a
        /*0106*/ 	.short	(.L_86 - .L_85)
	.align		4
.L_85:
        /*0108*/ 	.word	index@(.nv.constant0._Z26BFS_kernel_multi_blk_inGPUPiS_P4int2S1_S_S_S_S_iiS_S_S_)
        /*010c*/ 	.short	0x0380
        /*010e*/ 	.short	0x0060


	//----- nvinfo : EIATTR_SW_WAR
	.align		4
.L_86:
        /*0110*/ 	.byte	0x04, 0x36
        /*0112*/ 	.short	(.L_88 - .L_87)
.L_87:
        /*0114*/ 	.word	0x00000008


	//----- nvinfo : EIATTR_BINDLESS_TEXTURE_BANK
	.align		4
.L_88:
        /*0118*/ 	.byte	0x02, 0x15
	.zero		1
	.zero		1


	//----- nvinfo : EIATTR_BINDLESS_SURFACE_BANK
	.align		4
        /*011c*/ 	.byte	0x02, 0x16
	.zero		1
	.zero		1


//--------------------- .nv.info._Z17BFS_in_GPU_kernelPiS_P4int2S1_S_S_iS_ii --------------------------
	.section	.nv.info._Z17BFS_in_GPU_kernelPiS_P4int2S1_S_S_iS_ii,"",@"SHT_CUDA_INFO"
	.sectionflags	@""
	.align	4


	//----- nvinfo : EIATTR_CUDA_API_VERSION
	.align		4
        /*0000*/ 	.byte	0x04, 0x37
        /*0002*/ 	.short	(.L_90 - .L_89)
.L_89:
        /*0004*/ 	.word	0x00000082


	//----- nvinfo : EIATTR_KPARAM_INFO
	.align		4
.L_90:
        /*0008*/ 	.byte	0x04, 0x17
        /*000a*/ 	.short	(.L_92 - .L_91)
.L_91:
        /*000c*/ 	.word	0x00000000
        /*0010*/ 	.short	0x0009
        /*0012*/ 	.short	0x0044
        /*0014*/ 	.byte	0x00, 0xf0, 0x11, 0x00


	//----- nvinfo : EIATTR_KPARAM_INFO
	.align		4
.L_92:
        /*0018*/ 	.byte	0x04, 0x17
        /*001a*/ 	.short	(.L_94 - .L_93)
.L_93:
        /*001c*/ 	.word	0x00000000
        /*0020*/ 	.short	0x0008
        /*0022*/ 	.short	0x0040
        /*0024*/ 	.byte	0x00, 0xf0, 0x11, 0x00


	//----- nvinfo : EIATTR_KPARAM_INFO
	.align		4
.L_94:
        /*0028*/ 	.byte	0x04, 0x17
        /*002a*/ 	.short	(.L_96 - .L_95)
.L_95:
        /*002c*/ 	.word	0x00000000
        /*0030*/ 	.short	0x0007
        /*0032*/ 	.short	0x0038
        /*0034*/ 	.byte	0x00, 0xf0, 0x21, 0x00


	//----- nvinfo : EIATTR_KPARAM_INFO
	.align		4
.L_96:
        /*0038*/ 	.byte	0x04, 0x17
        /*003a*/ 	.short	(.L_98 - .L_97)
.L_97:
        /*003c*/ 	.word	0x00000000
        /*0040*/ 	.short	0x0006
        /*0042*/ 	.short	0x0030
        /*0044*/ 	.byte	0x00, 0xf0, 0x11, 0x00


	//----- nvinfo : EIATTR_KPARAM_INFO
	.align		4
.L_98:
        /*0048*/ 	.byte	0x04, 0x17
        /*004a*/ 	.short	(.L_100 - .L_99)
.L_99:
        /*004c*/ 	.word	0x00000000
        /*0050*/ 	.short	0x0005
        /*0052*/ 	.short	0x0028
        /*0054*/ 	.byte	0x00, 0xf0, 0x21, 0x00


	//----- nvinfo : EIATTR_KPARAM_INFO
	.align		4
.L_100:
        /*0058*/ 	.byte	0x04, 0x17
        /*005a*/ 	.short	(.L_102 - .L_101)
.L_101:
        /*005c*/ 	.word	0x00000000
        /*0060*/ 	.short	0x0004
        /*0062*/ 	.short	0x0020
        /*0064*/ 	.byte	0x00, 0xf0, 0x21, 0x00


	//----- nvinfo : EIATTR_KPARAM_INFO
	.align		4
.L_102:
        /*0068*/ 	.byte	0x04, 0x17
        /*006a*/ 	.short	(.L_104 - .L_103)
.L_103:
        /*006c*/ 	.word	0x00000000
        /*0070*/ 	.short	0x0003
        /*0072*/ 	.short	0x0018
        /*0074*/ 	.byte	0x00, 0xf0, 0x21, 0x00


	//----- nvinfo : EIATTR_KPARAM_INFO
	.align		4
.L_104:
        /*0078*/ 	.byte	0x04, 0x17
        /*007a*/ 	.short	(.L_106 - .L_105)
.L_105:
        /*007c*/ 	.word	0x00000000
        /*0080*/ 	.short	0x0002
        /*0082*/ 	.short	0x0010
        /*0084*/ 	.byte	0x00, 0xf0, 0x21, 0x00


	//----- nvinfo : EIATTR_KPARAM_INFO
	.align		4
.L_106:
        /*0088*/ 	.byte	0x04, 0x17
        /*008a*/ 	.short	(.L_108 - .L_107)
.L_107:
        /*008c*/ 	.word	0x00000000
        /*0090*/ 	.short	0x0001
        /*0092*/ 	.short	0x0008
        /*0094*/ 	.byte	0x00, 0xf0, 0x21, 0x00


	//----- nvinfo : EIATTR_KPARAM_INFO
	.align		4
.L_108:
        /*0098*/ 	.byte	0x04, 0x17
        /*009a*/ 	.short	(.L_110 - .L_109)
.L_109:
        /*009c*/ 	.word	0x00000000
        /*00a0*/ 	.short	0x0000
        /*00a2*/ 	.short	0x0000
        /*00a4*/ 	.byte	0x00, 0xf0, 0x21, 0x00


	//----- nvinfo : EIATTR_SPARSE_MMA_MASK
	.align		4
.L_110:
        /*00a8*/ 	.byte	0x03, 0x50
        /*00aa*/ 	.short	0x0000


	//----- nvinfo : EIATTR_MAXREG_COUNT
	.align		4
        /*00ac*/ 	.byte	0x03, 0x1b
        /*00ae*/ 	.short	0x00ff


	//----- nvinfo : EIATTR_NUM_BARRIERS
	.align		4
        /*00b0*/ 	.byte	0x02, 0x4c
        /*00b2*/ 	.byte	0x01
	.zero		1


	//----- nvinfo : EIATTR_MERCURY_ISA_VERSION
	.align		4
        /*00b4*/ 	.byte	0x03, 0x5f
        /*00b6*/ 	.short	0x0101


	//----- nvinfo : EIATTR_VRC_CTA_INIT_COUNT
	.align		4
        /*00b8*/ 	.byte	0x02, 0x4a
	.zero		1
	.zero		1


	//----- nvinfo : EIATTR_EXIT_INSTR_OFFSETS
	.align		4
        /*00bc*/ 	.byte	0x04, 0x1c
        /*00be*/ 	.short	(.L_112 - .L_111)


	//   ....[0]....
.L_111:
        /*00c0*/ 	.word	0x000007b0


	//   ....[1]....
        /*00c4*/ 	.word	0x00000ac0


	//   ....[2]....
        /*00c8*/ 	.word	0x00000c60


	//----- nvinfo : EIATTR_CRS_STACK_SIZE
	.align		4
.L_112:
        /*00cc*/ 	.byte	0x04, 0x1e
        /*00ce*/ 	.short	(.L_114 - .L_113)
.L_113:
        /*00d0*/ 	.word	0x00000000


	//----- nvinfo : EIATTR_CBANK_PARAM_SIZE
	.align		4
.L_114:
        /*00d4*/ 	.byte	0x03, 0x19
        /*00d6*/ 	.short	0x0048


	//----- nvinfo : EIATTR_PARAM_CBANK
	.align		4
        /*00d8*/ 	.byte	0x04, 0x0a
        /*00da*/ 	.short	(.L_116 - .L_115)
	.align		4
.L_115:
        /*00dc*/ 	.word	index@(.nv.constant0._Z17BFS_in_GPU_kernelPiS_P4int2S1_S_S_iS_ii)
        /*00e0*/ 	.short	0x0380
        /*00e2*/ 	.short	0x0048


	//----- nvinfo : EIATTR_SW_WAR
	.align		4
.L_116:
        /*00e4*/ 	.byte	0x04, 0x36
        /*00e6*/ 	.short	(.L_118 - .L_117)
.L_117:
        /*00e8*/ 	.word	0x00000008


	//----- nvinfo : EIATTR_BINDLESS_TEXTURE_BANK
	.align		4
.L_118:
        /*00ec*/ 	.byte	0x02, 0x15
	.zero		1
	.zero		1


	//----- nvinfo : EIATTR_BINDLESS_SURFACE_BANK
	.align		4
        /*00f0*/ 	.byte	0x02, 0x16
	.zero		1
	.zero		1


//--------------------- .nv.callgraph             --------------------------
	.section	.nv.callgraph,"",@"SHT_CUDA_CALLGRAPH"
	.align	4
	.sectionentsize	8
	.align		4
        /*0000*/ 	.word	0x00000000
	.align		4
        /*0004*/ 	.word	0xffffffff
	.align		4
        /*0008*/ 	.word	0x00000000
	.align		4
        /*000c*/ 	.word	0xfffffffe
	.align		4
        /*0010*/ 	.word	0x00000000
	.align		4
        /*0014*/ 	.word	0xfffffffd
	.align		4
        /*0018*/ 	.word	0x00000000
	.align		4
        /*001c*/ 	.word	0xfffffffc


//--------------------- .nv.constant4             --------------------------
	.section	.nv.constant4,"a",@progbits
	.align	8
	.align		8
.nv.constant4:
        /*0000*/ 	.dword	count
	.align		8
        /*0008*/ 	.dword	no_of_nodes_vol
	.align		8
        /*0010*/ 	.dword	stay_vol


//--------------------- .nv.constant0._Z10BFS_kernelPiS_P4int2S1_S_S_iS_ii --------------------------
	.section	.nv.constant0._Z10BFS_kernelPiS_P4int2S1_S_S_iS_ii,"a",@progbits
	.sectionflags	@""
	.align	4
.nv.constant0._Z10BFS_kernelPiS_P4int2S1_S_S_iS_ii:
	.zero		992
	.align		4
        /*03e0*/ 	.word	[20@lo(0x0)=g_graph_node_ref]
	.align		4
        /*03e4*/ 	.word	[20@lo(0x0)=g_graph_edge_ref]


//--------------------- .nv.constant0._Z26BFS_kernel_multi_blk_inGPUPiS_P4int2S1_S_S_S_S_iiS_S_S_ --------------------------
	.section	.nv.constant0._Z26BFS_kernel_multi_blk_inGPUPiS_P4int2S1_S_S_S_S_iiS_S_S_,"a",@progbits
	.sectionflags	@""
	.align	4
.nv.constant0._Z26BFS_kernel_multi_blk_inGPUPiS_P4int2S1_S_S_S_S_iiS_S_S_:
	.zero		992
	.align		4
        /*03e0*/ 	.word	[20@lo(0x0)=g_graph_node_ref]
	.align		4
        /*03e4*/ 	.word	[20@lo(0x0)=g_graph_edge_ref]


//--------------------- .nv.constant0._Z17BFS_in_GPU_kernelPiS_P4int2S1_S_S_iS_ii --------------------------
	.section	.nv.constant0._Z17BFS_in_GPU_kernelPiS_P4int2S1_S_S_iS_ii,"a",@progbits
	.sectionflags	@""
	.align	4
.nv.constant0._Z17BFS_in_GPU_kernelPiS_P4int2S1_S_S_iS_ii:
	.zero		992
	.align		4
        /*03e0*/ 	.word	[20@lo(0x0)=g_graph_node_ref]
	.align		4
        /*03e4*/ 	.word	[20@lo(0x0)=g_graph_edge_ref]


//--------------------- .text._Z10BFS_kernelPiS_P4int2S1_S_S_iS_ii --------------------------
	.section	.text._Z10BFS_kernelPiS_P4int2S1_S_S_iS_ii,"ax",@progbits
	.align	128
.text._Z10BFS_kernelPiS_P4int2S1_S_S_iS_ii:
        .type           _Z10BFS_kernelPiS_P4int2S1_S_S_iS_ii,@function
        .size           _Z10BFS_kernelPiS_P4int2S1_S_S_iS_ii,(.L_x_70 - _Z10BFS_kernelPiS_P4int2S1_S_S_iS_ii)
        .other          _Z10BFS_kernelPiS_P4int2S1_S_S_iS_ii,@"STO_CUDA_ENTRY STV_DEFAULT"
_Z10BFS_kernelPiS_P4int2S1_S_S_iS_ii:
[----:B------:R-:W-:Y:S01]  /*0000*/  LDC R1, c[0x0][0x37c] ;  /* 0x0000df00ff017b82 */ /* 0x000fe20000000800 */
[----:B------:R-:W0:Y:S07]  /*0010*/  S2R R0, SR_TID.X ;  /* 0x0000000000007919 */ /* 0x000e2e0000002100 */
[----:B------:R-:W1:Y:S01]  /*0020*/  S2UR UR11, SR_CgaCtaId ;  /* 0x00000000000b79c3 */ /* 0x000e620000008800 */
[----:B------:R-:W-:Y:S01]  /*0030*/  BSSY.RECONVERGENT B0, `(.L_x_0) ;  /* 0x0000014000007945 */ /* 0x000fe20003800200 */
[----:B------:R-:W2:Y:S01]  /*0040*/  S2R R5, SR_CTAID.X ;  /* 0x0000000000057919 */ /* 0x000ea20000002500 */
[----:B0-----:R-:W-:-:S13]  /*0050*/  ISETP.GT.U32.AND P0, PT, R0, 0x7, PT ;  /* 0x000000070000780c */ /* 0x001fda0003f04070 */
[----:B-12---:R-:W-:Y:S05]  /*0060*/  @P0 BRA `(.L_x_1) ;  /* 0x0000000000400947 */ /* 0x006fea0003800000 */
[----:B------:R-:W0:Y:S01]  /*0070*/  LDC R2, c[0x0][0x360] ;  /* 0x0000d800ff027b82 */ /* 0x000e220000000800 */
[----:B------:R-:W-:Y:S02]  /*0080*/  UMOV UR4, 0x400 ;  /* 0x0000040000047882 */ /* 0x000fe40000000000 */
[----:B------:R-:W-:Y:S02]  /*0090*/  UIADD3 UR5, UPT, UPT, UR4, 0x10, URZ ;  /* 0x0000001004057890 */ /* 0x000fe4000fffe0ff */
[----:B------:R-:W-:-:S03]  /*00a0*/  UIADD3 UR4, UPT, UPT, UR4, 0x30, URZ ;  /* 0x0000003004047890 */ /* 0x000fc6000fffe0ff */
[----:B------:R-:W1:Y:S01]  /*00b0*/  S2UR UR6, SR_CgaCtaId ;  /* 0x00000000000679c3 */ /* 0x000e620000008800 */
[----:B0-----:R-:W-:Y:S02]  /*00c0*/  LOP3.LUT R3, R2, 0x7, RZ, 0xc0, !PT ;  /* 0x0000000702037812 */ /* 0x001fe400078ec0ff */
[----:B------:R-:W-:Y:S02]  /*00d0*/  SHF.R.U32.HI R2, RZ, 0x3, R2 ;  /* 0x00000003ff027819 */ /* 0x000fe40000011602 */
[----:B------:R-:W-:Y:S01]  /*00e0*/  ISETP.GE.U32.AND P0, PT, R0, R3, PT ;  /* 0x000000030000720c */ /* 0x000fe20003f06070 */
[----:B-1----:R-:W-:Y:S02]  /*00f0*/  ULEA UR5, UR6, UR5, 0x18 ;  /* 0x0000000506057291 */ /* 0x002fe4000f8ec0ff */
[----:B------:R-:W-:-:S04]  /*0100*/  ULEA UR4, UR6, UR4, 0x18 ;  /* 0x0000000406047291 */ /* 0x000fc8000f8ec0ff */
[C---:B------:R-:W-:Y:S02]  /*0110*/  LEA R6, R0.reuse, UR5, 0x2 ;  /* 0x0000000500067c11 */ /* 0x040fe4000f8e10ff */
[----:B------:R-:W-:-:S04]  /*0120*/  LEA R3, R0, UR4, 0x2 ;  /* 0x0000000400037c11 */ /* 0x000fc8000f8e10ff */
[----:B------:R-:W-:Y:S01]  /*0130*/  @!P0 VIADD R4, R2, 0x1 ;  /* 0x0000000102048836 */ /* 0x000fe20000000000 */
[----:B------:R0:W-:Y:S04]  /*0140*/  STS [R6], RZ ;  /* 0x000000ff06007388 */ /* 0x0001e80000000800 */
[----:B------:R0:W-:Y:S04]  /*0150*/  STS [R3], R2 ;  /* 0x0000000203007388 */ /* 0x0001e80000000800 */
[----:B------:R0:W-:Y:S02]  /*0160*/  @!P0 STS [R3], R4 ;  /* 0x0000000403008388 */ /* 0x0001e40000000800 */
.L_x_1:
[----:B------:R-:W-:Y:S05]  /*0170*/  BSYNC.RECONVERGENT B0 ;  /* 0x0000000000007941 */ /* 0x000fea0003800200 */
.L_x_0:
[----:B------:R-:W1:Y:S01]  /*0180*/  LDCU UR5, c[0x0][0x3b0] ;  /* 0x00007600ff0577ac */ /* 0x000e620008000800 */
[----:B0-----:R-:W-:Y:S01]  /*0190*/  IMAD R3, R5, 0x200, R0 ;  /* 0x0000020005037824 */ /* 0x001fe200078e0200 */
[----:B------:R-:W-:Y:S01]  /*01a0*/  BSSY.RECONVERGENT B0, `(.L_x_2) ;  /* 0x0000053000007945 */ /* 0x000fe20003800200 */
[----:B------:R-:W-:Y:S01]  /*01b0*/  UMOV UR10, 0x400 ;  /* 0x00000400000a7882 */ /* 0x000fe20000000000 */
[----:B------:R-:W0:Y:S01]  /*01c0*/  LDCU.64 UR8, c[0x0][0x358] ;  /* 0x00006b00ff0877ac */ /* 0x000e220008000a00 */
[----:B------:R-:W-:Y:S01]  /*01d0*/  UIADD3 UR4, UPT, UPT, UR10, 0x10, URZ ;  /* 0x000000100a047890 */ /* 0x000fe2000fffe0ff */
[----:B------:R-:W2:Y:S03]  /*01e0*/  LDCU UR7, c[0x0][0x3c0] ;  /* 0x00007800ff0777ac */ /* 0x000ea60008000800 */
[----:B------:R-:W-:Y:S01]  /*01f0*/  ULEA UR6, UR11, UR4, 0x18 ;  /* 0x000000040b067291 */ /* 0x000fe2000f8ec0ff */
[----:B------:R-:W-:Y:S01]  /*0200*/  BAR.SYNC.DEFER_BLOCKING 0x0 ;  /* 0x0000000000007b1d */ /* 0x000fe20000010000 */
[----:B-1----:R-:W-:-:S13]  /*0210*/  ISETP.GE.AND P0, PT, R3, UR5, PT ;  /* 0x0000000503007c0c */ /* 0x002fda000bf06270 */
[----:B0-2---:R-:W-:Y:S05]  /*0220*/  @P0 BRA `(.L_x_3) ;  /* 0x0000000400040947 */ /* 0x005fea0003800000 */
[----:B------:R-:W0:Y:S02]  /*0230*/  LDC.64 R4, c[0x0][0x380] ;  /* 0x0000e000ff047b82 */ /* 0x000e240000000a00 */
[----:B0-----:R-:W-:-:S06]  /*0240*/  IMAD.WIDE R4, R3, 0x4, R4 ;  /* 0x0000000403047825 */ /* 0x001fcc00078e0204 */
[----:B------:R-:W2:Y:S01]  /*0250*/  LDG.E R5, desc[UR8][R4.64] ;  /* 0x0000000804057981 */ /* 0x000ea2000c1e1900 */
[----:B------:R-:W2:Y:S01]  /*0260*/  LDCU UR4, c[0x0][0x3e0] ;  /* 0x00007c00ff0477ac */ /* 0x000ea20008000800 */
[----:B------:R-:W-:Y:S02]  /*0270*/  UMOV UR5, URZ ;  /* 0x000000ff00057c82 */ /* 0x000fe40008000000 */
[----:B--2---:R-:W5:Y:S01]  /*0280*/  TLD.LZ RZ, R2, R5, UR4, 1D, 0x3 ;  /* 0x00ff04ff05027f66 */ /* 0x004f6200081e03ff */
[----:B------:R-:W0:Y:S01]  /*0290*/  LDC.64 R6, c[0x0][0x3a0] ;  /* 0x0000e800ff067b82 */ /* 0x000e220000000a00 */
[----:B------:R-:W-:Y:S01]  /*02a0*/  HFMA2 R13, -RZ, RZ, 1.513957977294921875e-05, 44192 ;  /* 0x00fe7965ff0d7431 */ /* 0x000fe200000001ff */
[----:B------:R-:W-:-:S04]  /*02b0*/  LOP3.LUT R20, R0, 0x7, RZ, 0xc0, !PT ;  /* 0x0000000700147812 */ /* 0x000fc800078ec0ff */
[----:B------:R-:W-:Y:S02]  /*02c0*/  SHF.R.S32.HI R21, RZ, 0x1f, R20 ;  /* 0x0000001fff157819 */ /* 0x000fe40000011414 */
[----:B------:R-:W1:Y:S01]  /*02d0*/  LDC.64 R8, c[0x0][0x3a8] ;  /* 0x0000ea00ff087b82 */ /* 0x000e620000000a00 */
[----:B0-----:R-:W-:-:S05]  /*02e0*/  IMAD.WIDE R6, R5, 0x4, R6 ;  /* 0x0000000405067825 */ /* 0x001fca00078e0206 */
[----:B------:R0:W-:Y:S01]  /*02f0*/  STG.E desc[UR8][R6.64], R13 ;  /* 0x0000000d06007986 */ /* 0x0001e2000c101908 */
[----:B-1----:R-:W-:-:S04]  /*0300*/  IMAD.WIDE R8, R5, 0x4, R8 ;  /* 0x0000000405087825 */ /* 0x002fc800078e0208 */
[----:B-----5:R-:W-:-:S05]  /*0310*/  IMAD.IADD R11, R2, 0x1, R3 ;  /* 0x00000001020b7824 */ /* 0x020fca00078e0203 */
[----:B------:R-:W-:-:S13]  /*0320*/  ISETP.GT.AND P0, PT, R11, R2, PT ;  /* 0x000000020b00720c */ /* 0x000fda0003f04270 */
[----:B0-----:R-:W-:Y:S05]  /*0330*/  @!P0 BRA `(.L_x_4) ;  /* 0x0000000000a08947 */ /* 0x001fea0003800000 */
[----:B------:R0:W4:Y:S01]  /*0340*/  LDG.E R10, desc[UR8][R8.64] ;  /* 0x00000008080a7981 */ /* 0x000122000c1e1900 */
[----:B------:R-:W1:Y:S01]  /*0350*/  LDC.64 R6, c[0x0][0x3a8] ;  /* 0x0000ea00ff067b82 */ /* 0x000e620000000a00 */
[----:B------:R-:W-:Y:S01]  /*0360*/  UIADD3 UR4, UPT, UPT, UR10, 0x50, URZ ;  /* 0x000000500a047890 */ /* 0x000fe2000fffe0ff */
[----:B------:R-:W-:Y:S01]  /*0370*/  IMAD.SHL.U32 R22, R20, 0x4, RZ ;  /* 0x0000000414167824 */ /* 0x000fe200078e00ff */
[----:B------:R-:W-:Y:S01]  /*0380*/  UMOV UR5, URZ ;  /* 0x000000ff00057c82 */ /* 0x000fe20008000000 */
[----:B------:R-:W-:Y:S01]  /*0390*/  BSSY.RECONVERGENT B1, `(.L_x_5) ;  /* 0x0000021000017945 */ /* 0x000fe20003800200 */
[----:B------:R-:W-:Y:S01]  /*03a0*/  ULEA UR4, UR11, UR4, 0x18 ;  /* 0x000000040b047291 */ /* 0x000fe2000f8ec0ff */
[----:B------:R-:W-:Y:S01]  /*03b0*/  MOV R14, R2 ;  /* 0x00000002000e7202 */ /* 0x000fe20000000f00 */
[----:B------:R-:W-:Y:S01]  /*03c0*/  VIADD R23, R22, UR6 ;  /* 0x0000000616177c36 */ /* 0x000fe20008000000 */
[----:B------:R-:W2:Y:S01]  /*03d0*/  LDC.64 R4, c[0x0][0x3a0] ;  /* 0x0000e800ff047b82 */ /* 0x000ea20000000a00 */
[----:B------:R-:W-:-:S02]  /*03e0*/  MOV R3, UR5 ;  /* 0x0000000500037c02 */ /* 0x000fc40008000f00 */
[----:B0-----:R-:W-:-:S07]  /*03f0*/  IMAD.U32 R2, RZ, RZ, UR4 ;  /* 0x00000004ff027e24 */ /* 0x001fce000f8e00ff */
.L_x_8:
[----:B0-----:R-:W0:Y:S01]  /*0400*/  LDCU UR4, c[0x0][0x3e4] ;  /* 0x00007c80ff0477ac */ /* 0x001e220008000800 */
[----:B------:R-:W-:Y:S02]  /*0410*/  UMOV UR5, URZ ;  /* 0x000000ff00057c82 */ /* 0x000fe40008000000 */
[----:B0-----:R-:W5:Y:S02]  /*0420*/  TLD.LZ RZ, R8, R14, UR4, 1D, 0x3 ;  /* 0x00ff04ff0e087f66 */ /* 0x001f6400081e03ff */
[----:B-1---5:R-:W-:-:S04]  /*0430*/  IMAD.WIDE R12, R8, 0x4, R6 ;  /* 0x00000004080c7825 */ /* 0x022fc800078e0206 */
[----:B----4-:R-:W-:-:S05]  /*0440*/  IMAD.IADD R9, R10, 0x1, R9 ;  /* 0x000000010a097824 */ /* 0x010fca00078e0209 */
[----:B------:R-:W3:Y:S01]  /*0450*/  ATOMG.E.MIN.S32.STRONG.GPU PT, R12, desc[UR8][R12.64], R9 ;  /* 0x800000090c0c79a8 */ /* 0x000ee200089ef308 */
[----:B------:R-:W-:Y:S01]  /*0460*/  BSSY.RECONVERGENT B2, `(.L_x_6) ;  /* 0x0000010000027945 */ /* 0x000fe20003800200 */
[----:B---3--:R-:W-:-:S13]  /*0470*/  ISETP.GT.AND P0, PT, R12, R9, PT ;  /* 0x000000090c00720c */ /* 0x008fda0003f04270 */
[----:B------:R-:W-:Y:S05]  /*0480*/  @!P0 BRA `(.L_x_7) ;  /* 0x0000000000348947 */ /* 0x000fea0003800000 */
[----:B--2---:R-:W-:-:S05]  /*0490*/  IMAD.WIDE R12, R8, 0x4, R4 ;  /* 0x00000004080c7825 */ /* 0x004fca00078e0204 */
[----:B------:R-:W2:Y:S02]  /*04a0*/  LDG.E R9, desc[UR8][R12.64] ;  /* 0x000000080c097981 */ /* 0x000ea4000c1e1900 */
[----:B--2---:R-:W-:-:S13]  /*04b0*/  ISETP.GT.AND P0, PT, R9, 0xfe7960, PT ;  /* 0x00fe79600900780c */ /* 0x004fda0003f04270 */
[----:B------:R-:W-:Y:S05]  /*04c0*/  @!P0 BRA `(.L_x_7) ;  /* 0x0000000000248947 */ /* 0x000fea0003800000 */
[----:B------:R-:W0:Y:S02]  /*04d0*/  LDC R9, c[0x0][0x3c0] ;  /* 0x0000f000ff097b82 */ /* 0x000e240000000800 */
[----:B0-----:R-:W2:Y:S02]  /*04e0*/  ATOMG.E.EXCH.STRONG.GPU PT, R12, desc[UR8][R12.64], R9 ;  /* 0x800000090c0c79a8 */ /* 0x001ea4000c1ef108 */
[----:B--2---:R-:W-:-:S13]  /*04f0*/  ISETP.NE.AND P0, PT, R12, UR7, PT ;  /* 0x000000070c007c0c */ /* 0x004fda000bf05270 */
[----:B------:R-:W-:Y:S05]  /*0500*/  @!P0 BRA `(.L_x_7) ;  /* 0x0000000000148947 */ /* 0x000fea0003800000 */
[----:B------:R-:W-:-:S05]  /*0510*/  IMAD.MOV.U32 R12, RZ, RZ, 0x1 ;  /* 0x00000001ff0c7424 */ /* 0x000fca00078e00ff */
[----:B------:R-:W0:Y:S02]  /*0520*/  ATOMS.ADD.S32 R9, [R23], R12 ;  /* 0x0000000c1709738c */ /* 0x000e240000000200 */
[----:B0-----:R-:W-:-:S05]  /*0530*/  IMAD R9, R20, 0x190, R9 ;  /* 0x0000019014097824 */ /* 0x001fca00078e0209 */
[----:B------:R-:W-:-:S05]  /*0540*/  LEA R9, R9, R2, 0x2 ;  /* 0x0000000209097211 */ /* 0x000fca00078e10ff */
[----:B------:R0:W-:Y:S02]  /*0550*/  STS [R9], R8 ;  /* 0x0000000809007388 */ /* 0x0001e40000000800 */
.L_x_7:
[----:B------:R-:W-:Y:S05]  /*0560*/  BSYNC.RECONVERGENT B2 ;  /* 0x0000000000027941 */ /* 0x000fea0003800200 */
.L_x_6:
[----:B------:R-:W-:-:S05]  /*0570*/  VIADD R14, R14, 0x1 ;  /* 0x000000010e0e7836 */ /* 0x000fca0000000000 */
[----:B------:R-:W-:-:S13]  /*0580*/  ISETP.NE.AND P0, PT, R11, R14, PT ;  /* 0x0000000e0b00720c */ /* 0x000fda0003f05270 */
[----:B------:R-:W-:Y:S05]  /*0590*/  @P0 BRA `(.L_x_8) ;  /* 0xfffffffc00980947 */ /* 0x000fea000383ffff */
[----:B------:R-:W-:Y:S05]  /*05a0*/  BSYNC.RECONVERGENT B1 ;  /* 0x0000000000017941 */ /* 0x000fea0003800200 */
.L_x_5:
[----:B------:R-:W-:Y:S05]  /*05b0*/  BRA `(.L_x_9) ;  /* 0x0000000000447947 */ /* 0x000fea0003800000 */
.L_x_4:
[----:B------:R-:W-:Y:S01]  /*05c0*/  UIADD3 UR4, UPT, UPT, UR10, 0x50, URZ ;  /* 0x000000500a047890 */ /* 0x000fe2000fffe0ff */
[----:B------:R-:W-:Y:S01]  /*05d0*/  IMAD.SHL.U32 R22, R20, 0x4, RZ ;  /* 0x0000000414167824 */ /* 0x000fe200078e00ff */
[----:B------:R-:W-:Y:S02]  /*05e0*/  UMOV UR5, URZ ;  /* 0x000000ff00057c82 */ /* 0x000fe40008000000 */
[----:B------:R-:W-:Y:S01]  /*05f0*/  ULEA UR4, UR11, UR4, 0x18 ;  /* 0x000000040b047291 */ /* 0x000fe2000f8ec0ff */
[----:B------:R-:W-:Y:S01]  /*0600*/  IMAD.U32 R3, RZ, RZ, UR5 ;  /* 0x00000005ff037e24 */ /* 0x000fe2000f8e00ff */
[----:B------:R-:W-:-:S04]  /*0610*/  IADD3 R23, PT, PT, R22, UR6, RZ ;  /* 0x0000000616177c10 */ /* 0x000fc8000fffe0ff */
[----:B------:R-:W-:Y:S01]  /*0620*/  IMAD.U32 R2, RZ, RZ, UR4 ;  /* 0x00000004ff027e24 */ /* 0x000fe2000f8e00ff */
[----:B------:R-:W-:Y:S06]  /*0630*/  BRA `(.L_x_9) ;  /* 0x0000000000247947 */ /* 0x000fec0003800000 */
.L_x_3:
[----:B------:R-:W-:Y:S01]  /*0640*/  UIADD3 UR4, UPT, UPT, UR10, 0x50, URZ ;  /* 0x000000500a047890 */ /* 0x000fe2000fffe0ff */
[----:B------:R-:W-:Y:S01]  /*0650*/  LOP3.LUT R20, R0, 0x7, RZ, 0xc0, !PT ;  /* 0x0000000700147812 */ /* 0x000fe200078ec0ff */
[----:B------:R-:W-:Y:S02]  /*0660*/  UMOV UR5, URZ ;  /* 0x000000ff00057c82 */ /* 0x000fe40008000000 */
[----:B------:R-:W-:Y:S01]  /*0670*/  ULEA UR4, UR11, UR4, 0x18 ;  /* 0x000000040b047291 */ /* 0x000fe2000f8ec0ff */
[----:B------:R-:W-:Y:S01]  /*0680*/  SHF.L.U32 R22, R20, 0x2, RZ ;  /* 0x0000000214167819 */ /* 0x000fe200000006ff */
[----:B------:R-:W-:Y:S01]  /*0690*/  IMAD.U32 R3, RZ, RZ, UR5 ;  /* 0x00000005ff037e24 */ /* 0x000fe2000f8e00ff */
[----:B------:R-:W-:-:S03]  /*06a0*/  SHF.R.S32.HI R21, RZ, 0x1f, R20 ;  /* 0x0000001fff157819 */ /* 0x000fc60000011414 */
[----:B------:R-:W-:Y:S01]  /*06b0*/  VIADD R23, R22, UR6 ;  /* 0x0000000616177c36 */ /* 0x000fe20008000000 */
[----:B------:R-:W-:-:S07]  /*06c0*/  MOV R2, UR4 ;  /* 0x0000000400027c02 */ /* 0x000fce0008000f00 */
.L_x_9:
[----:B------:R-:W-:Y:S05]  /*06d0*/  BSYNC.RECONVERGENT B0 ;  /* 0x0000000000007941 */ /* 0x000fea0003800200 */
.L_x_2:
[----:B------:R-:W-:Y:S01]  /*06e0*/  BAR.SYNC.DEFER_BLOCKING 0x0 ;  /* 0x0000000000007b1d */ /* 0x000fe20000010000 */
[----:B------:R-:W-:-:S05]  /*06f0*/  ISETP.NE.U32.AND P0, PT, R0, RZ, PT ;  /* 0x000000ff0000720c */ /* 0x000fca0003f05070 */
[----:B------:R-:W-:Y:S08]  /*0700*/  BSSY.RECONVERGENT B0, `(.L_x_10) ;  /* 0x0000015000007945 */ /* 0x000ff00003800200 */
[----:B------:R-:W-:Y:S05]  /*0710*/  @P0 BRA `(.L_x_11) ;  /* 0x00000000004c0947 */ /* 0x000fea0003800000 */
[----:B------:R-:W1:Y:S01]  /*0720*/  S2UR UR5, SR_CgaCtaId ;  /* 0x00000000000579c3 */ /* 0x000e620000008800 */
[----:B------:R-:W-:-:S07]  /*0730*/  UMOV UR4, 0x400 ;  /* 0x0000040000047882 */ /* 0x000fce0000000000 */
[----:B------:R-:W3:Y:S01]  /*0740*/  LDC.64 R24, c[0x0][0x3b8] ;  /* 0x0000ee00ff187b82 */ /* 0x000ee20000000a00 */
[----:B-1----:R-:W-:-:S09]  /*0750*/  ULEA UR4, UR5, UR4, 0x18 ;  /* 0x0000000405047291 */ /* 0x002fd2000f8ec0ff */
[----:B--2---:R-:W1:Y:S04]  /*0760*/  LDS.128 R4, [UR4+0x10] ;  /* 0x00001004ff047984 */ /* 0x004e680008000c00 */
[----:B0-----:R-:W0:Y:S01]  /*0770*/  LDS.128 R8, [UR4+0x20] ;  /* 0x00002004ff087984 */ /* 0x001e220008000c00 */
[----:B-1----:R-:W-:-:S05]  /*0780*/  IADD3 R18, PT, PT, R4, R5, RZ ;  /* 0x0000000504127210 */ /* 0x002fca0007ffe0ff */
[----:B------:R-:W-:-:S05]  /*0790*/  IMAD.IADD R19, R6, 0x1, R18 ;  /* 0x0000000106137824 */ /* 0x000fca00078e0212 */
[----:B------:R-:W-:-:S05]  /*07a0*/  IADD3 R12, PT, PT, R7, R19, RZ ;  /* 0x00000013070c7210 */ /* 0x000fca0007ffe0ff */
[----:B0-----:R-:W-:-:S05]  /*07b0*/  IMAD.IADD R13, R12, 0x1, R8 ;  /* 0x000000010c0d7824 */ /* 0x001fca00078e0208 */
[----:B------:R-:W-:-:S05]  /*07c0*/  IADD3 R14, PT, PT, R9, R13, RZ ;  /* 0x0000000d090e7210 */ /* 0x000fca0007ffe0ff */
[----:B------:R-:W-:-:S05]  /*07d0*/  IMAD.IADD R15, R10, 0x1, R14 ;  /* 0x000000010a0f7824 */ /* 0x000fca00078e020e */
[----:B------:R-:W-:-:S06]  /*07e0*/  IADD3 R11, PT, PT, R11, R15, RZ ;  /* 0x0000000f0b0b7210 */ /* 0x000fcc0007ffe0ff */
[----:B---3--:R-:W2:Y:S01]  /*07f0*/  ATOMG.E.ADD.S32.STRONG.GPU PT, R11, desc[UR8][R24.64], R11 ;  /* 0x8000000b180b79a8 */ /* 0x008ea200081ef308 */
[----:B------:R-:W-:Y:S01]  /*0800*/  IMAD.MOV.U32 R16, RZ, RZ, RZ ;  /* 0x000000ffff107224 */ /* 0x000fe200078e00ff */
[----:B------:R-:W-:Y:S02]  /*0810*/  MOV R17, R4 ;  /* 0x0000000400117202 */ /* 0x000fe40000000f00 */
[----:B------:R1:W-:Y:S04]  /*0820*/  STS.128 [UR4+0x3260], R12 ;  /* 0x0032600cff007988 */ /* 0x0003e80008000c04 */
[----:B------:R1:W-:Y:S04]  /*0830*/  STS.128 [UR4+0x3250], R16 ;  /* 0x00325010ff007988 */ /* 0x0003e80008000c04 */
[----:B--2---:R1:W-:Y:S02]  /*0840*/  STS [UR4], R11 ;  /* 0x0000000bff007988 */ /* 0x0043e40008000804 */
.L_x_11:
[----:B------:R-:W-:Y:S05]  /*0850*/  BSYNC.RECONVERGENT B0 ;  /* 0x0000000000007941 */ /* 0x000fea0003800200 */
.L_x_10:
[----:B------:R-:W-:Y:S01]  /*0860*/  BAR.SYNC.DEFER_BLOCKING 0x0 ;  /* 0x0000000000007b1d */ /* 0x000fe20000010000 */
[----:B------:R-:W-:-:S05]  /*0870*/  SHF.R.U32.HI R6, RZ, 0x3, R0 ;  /* 0x00000003ff067819 */ /* 0x000fca0000011600 */
[----:B------:R-:W3:Y:S02]  /*0880*/  LDS R23, [R23] ;  /* 0x0000000017177984 */ /* 0x000ee40000000800 */
[----:B---3--:R-:W-:-:S13]  /*0890*/  ISETP.GT.AND P0, PT, R23, R6, PT ;  /* 0x000000061700720c */ /* 0x008fda0003f04270 */
[----:B------:R-:W-:Y:S05]  /*08a0*/  @!P0 EXIT ;  /* 0x000000000000894d */ /* 0x000fea0003800000 */
[----:B------:R-:W3:Y:S01]  /*08b0*/  S2UR UR6, SR_CgaCtaId ;  /* 0x00000000000679c3 */ /* 0x000ee20000008800 */
[----:B------:R-:W-:Y:S01]  /*08c0*/  UMOV UR5, 0x400 ;  /* 0x0000040000057882 */ /* 0x000fe20000000000 */
[--C-:B------:R-:W-:Y:S01]  /*08d0*/  SHF.R.S32.HI R7, RZ, 0x1f, R6.reuse ;  /* 0x0000001fff077819 */ /* 0x100fe20000011406 */
[----:B------:R-:W-:Y:S02]  /*08e0*/  UIADD3 UR4, UPT, UPT, UR5, 0x3250, URZ ;  /* 0x0000325005047890 */ /* 0x000fe4000fffe0ff */
[----:B0-----:R-:W-:-:S03]  /*08f0*/  IMAD.WIDE.U32 R8, R20, 0x190, R6 ;  /* 0x0000019014087825 */ /* 0x001fc600078e0006 */
[----:B--2---:R-:W0:Y:S01]  /*0900*/  LDC.64 R4, c[0x0][0x388] ;  /* 0x0000e200ff047b82 */ /* 0x004e220000000a00 */
[----:B------:R-:W-:-:S05]  /*0910*/  IMAD R7, R21, 0x190, RZ ;  /* 0x0000019015077824 */ /* 0x000fca00078e02ff */
[----:B------:R-:W-:Y:S01]  /*0920*/  IADD3 R7, PT, PT, R9, R7, RZ ;  /* 0x0000000709077210 */ /* 0x000fe20007ffe0ff */
[----:B------:R-:W-:-:S04]  /*0930*/  IMAD.WIDE.U32 R8, R8, 0x4, R2 ;  /* 0x0000000408087825 */ /* 0x000fc800078e0002 */
[----:B------:R-:W-:Y:S02]  /*0940*/  IMAD.SHL.U32 R3, R7, 0x4, RZ ;  /* 0x0000000407037824 */ /* 0x000fe400078e00ff */
[----:B------:R-:W-:Y:S01]  /*0950*/  IMAD.MOV.U32 R2, RZ, RZ, R8 ;  /* 0x000000ffff027224 */ /* 0x000fe200078e0008 */
[----:B---3--:R-:W-:Y:S02]  /*0960*/  ULEA UR7, UR6, UR5, 0x18 ;  /* 0x0000000506077291 */ /* 0x008fe4000f8ec0ff */
[----:B------:R-:W-:Y:S01]  /*0970*/  ULEA UR4, UR6, UR4, 0x18 ;  /* 0x0000000406047291 */ /* 0x000fe2000f8ec0ff */
[----:B------:R-:W-:Y:S01]  /*0980*/  IADD3 R3, PT, PT, R9, R3, RZ ;  /* 0x0000000309037210 */ /* 0x000fe20007ffe0ff */
[----:B------:R-:W-:-:S04]  /*0990*/  UIADD3 UR5, UPT, UPT, UR5, 0x30, URZ ;  /* 0x0000003005057890 */ /* 0x000fc8000fffe0ff */
[----:B------:R-:W-:Y:S01]  /*09a0*/  ULEA UR5, UR6, UR5, 0x18 ;  /* 0x0000000506057291 */ /* 0x000fe2000f8ec0ff */
[----:B-1----:R-:W-:Y:S04]  /*09b0*/  LDS R11, [UR7] ;  /* 0x00000007ff0b7984 */ /* 0x002fe80008000800 */
[----:B------:R-:W1:Y:S04]  /*09c0*/  LDS R10, [R22+UR4] ;  /* 0x00000004160a7984 */ /* 0x000e680008000800 */
[----:B------:R2:W3:Y:S01]  /*09d0*/  LDS R0, [R22+UR5] ;  /* 0x0000000516007984 */ /* 0x0004e20008000800 */
[----:B-1----:R-:W-:-:S05]  /*09e0*/  IMAD.IADD R11, R10, 0x1, R11 ;  /* 0x000000010a0b7824 */ /* 0x002fca00078e020b */
[----:B------:R-:W-:Y:S01]  /*09f0*/  IADD3 R7, PT, PT, R6, R11, RZ ;  /* 0x0000000b06077210 */ /* 0x000fe20007ffe0ff */
[----:B------:R-:W-:-:S04]  /*0a00*/  IMAD.IADD R6, R23, 0x1, R11 ;  /* 0x0000000117067824 */ /* 0x000fc800078e020b */
[----:B0-23--:R-:W-:-:S07]  /*0a10*/  IMAD.WIDE R4, R7, 0x4, R4 ;  /* 0x0000000407047825 */ /* 0x00dfce00078e0204 */
.L_x_12:
[----:B------:R0:W1:Y:S01]  /*0a20*/  LDS R9, [R2] ;  /* 0x0000000002097984 */ /* 0x0000620000000800 */
[----:B------:R-:W-:-:S04]  /*0a30*/  IADD3 R7, PT, PT, R0, R7, RZ ;  /* 0x0000000700077210 */ /* 0x000fc80007ffe0ff */
[----:B------:R-:W-:Y:S01]  /*0a40*/  ISETP.GE.AND P0, PT, R7, R6, PT ;  /* 0x000000060700720c */ /* 0x000fe20003f06270 */
[C---:B0-----:R-:W-:Y:S01]  /*0a50*/  IMAD.WIDE R2, R0.reuse, 0x4, R2 ;  /* 0x0000000400027825 */ /* 0x041fe200078e0202 */
[----:B-1----:R0:W-:Y:S03]  /*0a60*/  STG.E desc[UR8][R4.64], R9 ;  /* 0x0000000904007986 */ /* 0x0021e6000c101908 */
[----:B0-----:R-:W-:-:S08]  /*0a70*/  IMAD.WIDE R4, R0, 0x4, R4 ;  /* 0x0000000400047825 */ /* 0x001fd000078e0204 */
[----:B------:R-:W-:Y:S05]  /*0a80*/  @!P0 BRA `(.L_x_12) ;  /* 0xfffffffc00e48947 */ /* 0x000fea000383ffff */
[----:B------:R-:W-:Y:S05]  /*0a90*/  EXIT ;  /* 0x000000000000794d */ /* 0x000fea0003800000 */
.L_x_13:
[----:B------:R-:W-:-:S00]  /*0aa0*/  BRA `(.L_x_13) ;  /* 0xfffffffc00fc7947 */ /* 0x000fc0000383ffff */
[----:B------:R-:W-:-:S00]  /*0ab0*/  NOP ;  /* 0x0000000000007918 */ /* 0x000fc00000000000 */
        /* <DEDUP_REMOVED lines=12> */
.L_x_70:


//--------------------- .text._Z26BFS_kernel_multi_blk_inGPUPiS_P4int2S1_S_S_S_S_iiS_S_S_ --------------------------
	.section	.text._Z26BFS_kernel_multi_blk_inGPUPiS_P4int2S1_S_S_S_S_iiS_S_S_,"ax",@progbits
	.align	128
.text._Z26BFS_kernel_multi_blk_inGPUPiS_P4int2S1_S_S_S_S_iiS_S_S_:
        .type           _Z26BFS_kernel_multi_blk_inGPUPiS_P4int2S1_S_S_S_S_iiS_S_S_,@function
        .size           _Z26BFS_kernel_multi_blk_inGPUPiS_P4int2S1_S_S_S_S_iiS_S_S_,(.L_x_71 - _Z26BFS_kernel_multi_blk_inGPUPiS_P4int2S1_S_S_S_S_iiS_S_S_)
        .other          _Z26BFS_kernel_multi_blk_inGPUPiS_P4int2S1_S_S_S_S_iiS_S_S_,@"STO_CUDA_ENTRY STV_DEFAULT"
_Z26BFS_kernel_multi_blk_inGPUPiS_P4int2S1_S_S_S_S_iiS_S_S_:
[----:B------:R-:W-:Y:S01]  /*0000*/  LDC R1, c[0x0][0x37c] ;  /* 0x0000df00ff017b82 */ /* 0x000fe20000000800 */
[----:B------:R-:W0:Y:S01]  /*0010*/  S2R R0, SR_TID.X ;  /* 0x0000000000007919 */ /* 0x000e220000002100 */
[----:B------:R-:W1:Y:S06]  /*0020*/  LDCU UR4, c[0x0][0x3c0] ;  /* 0x00007800ff0477ac */ /* 0x000e6c0008000800 */
[----:B------:R-:W2:Y:S01]  /*0030*/  LDC.64 R6, c[0x0][0x3d8] ;  /* 0x0000f600ff067b82 */ /* 0x000ea20000000a00 */
[----:B------:R-:W-:Y:S01]  /*0040*/  BSSY.RECONVERGENT B0, `(.L_x_14) ;  /* 0x0000010000007945 */ /* 0x000fe20003800200 */
[----:B------:R-:W3:Y:S01]  /*0050*/  S2R R9, SR_CTAID.X ;  /* 0x0000000000097919 */ /* 0x000ee20000002500 */
[----:B------:R-:W0:Y:S01]  /*0060*/  LDCU.64 UR12, c[0x0][0x358] ;  /* 0x00006b00ff0c77ac */ /* 0x000e220008000a00 */
[----:B-1----:R-:W-:Y:S01]  /*0070*/  IMAD.U32 R22, RZ, RZ, UR4 ;  /* 0x00000004ff167e24 */ /* 0x002fe2000f8e00ff */
[----:B0-----:R-:W-:-:S02]  /*0080*/  ISETP.NE.U32.AND P2, PT, R0, RZ, PT ;  /* 0x000000ff0000720c */ /* 0x001fc40003f45070 */
[----:B---3--:R-:W-:-:S11]  /*0090*/  ISETP.NE.U32.AND P0, PT, R9, RZ, PT ;  /* 0x000000ff0900720c */ /* 0x008fd60003f05070 */
[----:B------:R-:W-:Y:S05]  /*00a0*/  @P2 BRA `(.L_x_15) ;  /* 0x0000000000242947 */ /* 0x000fea0003800000 */
[----:B------:R-:W0:Y:S02]  /*00b0*/  @!P0 LDC.64 R2, c[0x0][0x3b0] ;  /* 0x0000ec00ff028b82 */ /* 0x000e240000000a00 */
[----:B0-----:R-:W3:Y:S06]  /*00c0*/  @!P0 LDG.E R3, desc[UR12][R2.64] ;  /* 0x0000000c02038981 */ /* 0x001eec000c1e1900 */
[----:B------:R-:W0:Y:S01]  /*00d0*/  S2UR UR5, SR_CgaCtaId ;  /* 0x00000000000579c3 */ /* 0x000e220000008800 */
[----:B------:R-:W-:Y:S01]  /*00e0*/  UMOV UR4, 0x400 ;  /* 0x0000040000047882 */ /* 0x000fe20000000000 */
[----:B------:R-:W-:-:S06]  /*00f0*/  IMAD.MOV.U32 R8, RZ, RZ, 0x1 ;  /* 0x00000001ff087424 */ /* 0x000fcc00078e00ff */
[----:B------:R-:W3:Y:S01]  /*0100*/  @!P0 LDC.64 R4, c[0x4][0x8] ;  /* 0x01000200ff048b82 */ /* 0x000ee20000000a00 */
[----:B0-----:R-:W-:-:S09]  /*0110*/  ULEA UR4, UR5, UR4, 0x18 ;  /* 0x0000000405047291 */ /* 0x001fd2000f8ec0ff */
[----:B------:R0:W-:Y:S04]  /*0120*/  STS [UR4], R8 ;  /* 0x00000008ff007988 */ /* 0x0001e80008000804 */
[----:B---3--:R0:W-:Y:S02]  /*0130*/  @!P0 STG.E.STRONG.SYS desc[UR12][R4.64], R3 ;  /* 0x0000000304008986 */ /* 0x0081e4000c11590c */
.L_x_15:
[----:B------:R-:W-:Y:S05]  /*0140*/  BSYNC.RECONVERGENT B0 ;  /* 0x0000000000007941 */ /* 0x000fea0003800200 */
.L_x_14:
[----:B--2---:R1:W4:Y:S01]  /*0150*/  LDG.E R23, desc[UR12][R6.64] ;  /* 0x0000000c06177981 */ /* 0x004322000c1e1900 */
[----:B------:R-:W2:Y:S01]  /*0160*/  S2UR UR10, SR_CgaCtaId ;  /* 0x00000000000a79c3 */ /* 0x000ea20000008800 */
[----:B------:R-:W-:Y:S01]  /*0170*/  UMOV UR9, 0x400 ;  /* 0x0000040000097882 */ /* 0x000fe20000000000 */
[----:B------:R-:W-:Y:S01]  /*0180*/  SEL R24, RZ, 0x1, P2 ;  /* 0x00000001ff187807 */ /* 0x000fe20001000000 */
[----:B------:R-:W-:Y:S01]  /*0190*/  UIADD3 UR4, UPT, UPT, UR9, 0x10, URZ ;  /* 0x0000001009047890 */ /* 0x000fe2000fffe0ff */
[----:B0-----:R-:W-:Y:S01]  /*01a0*/  SEL R3, RZ, 0x1, P0 ;  /* 0x00000001ff037807 */ /* 0x001fe20000000000 */
[----:B------:R-:W-:Y:S01]  /*01b0*/  UIADD3 UR5, UPT, UPT, UR9, 0x30, URZ ;  /* 0x0000003009057890 */ /* 0x000fe2000fffe0ff */
[----:B------:R-:W-:Y:S01]  /*01c0*/  LOP3.LUT R25, R0, 0x7, RZ, 0xc0, !PT ;  /* 0x0000000700197812 */ /* 0x000fe200078ec0ff */
[----:B------:R-:W-:Y:S01]  /*01d0*/  UIADD3 UR8, UPT, UPT, UR9, 0x50, URZ ;  /* 0x0000005009087890 */ /* 0x000fe2000fffe0ff */
[----:B------:R-:W-:Y:S01]  /*01e0*/  LOP3.LUT R24, R24, R3, RZ, 0xc0, !PT ;  /* 0x0000000318187212 */ /* 0x000fe200078ec0ff */
[----:B------:R-:W-:Y:S01]  /*01f0*/  UIADD3 UR9, UPT, UPT, UR9, 0x3250, URZ ;  /* 0x0000325009097890 */ /* 0x000fe2000fffe0ff */
[----:B------:R-:W-:Y:S01]  /*0200*/  ISETP.GT.U32.AND P3, PT, R0, 0x7, PT ;  /* 0x000000070000780c */ /* 0x000fe20003f64070 */
[--C-:B------:R-:W-:Y:S01]  /*0210*/  IMAD R26, R9, 0x200, R0.reuse ;  /* 0x00000200091a7824 */ /* 0x100fe200078e0200 */
[----:B------:R-:W-:-:S02]  /*0220*/  SHF.R.U32.HI R2, RZ, 0x3, R0 ;  /* 0x00000003ff027819 */ /* 0x000fc40000011600 */
[----:B------:R-:W-:Y:S01]  /*0230*/  SHF.R.S32.HI R27, RZ, 0x1f, R25 ;  /* 0x0000001fff1b7819 */ /* 0x000fe20000011419 */
[----:B--2---:R-:W-:Y:S02]  /*0240*/  ULEA UR6, UR10, UR4, 0x18 ;  /* 0x000000040a067291 */ /* 0x004fe4000f8ec0ff */
[----:B------:R-:W-:Y:S02]  /*0250*/  ULEA UR7, UR10, UR5, 0x18 ;  /* 0x000000050a077291 */ /* 0x000fe4000f8ec0ff */
[----:B------:R-:W-:Y:S02]  /*0260*/  ULEA UR8, UR10, UR8, 0x18 ;  /* 0x000000080a087291 */ /* 0x000fe4000f8ec0ff */
[----:B------:R-:W-:Y:S01]  /*0270*/  LEA R28, R25, UR6, 0x2 ;  /* 0x00000006191c7c11 */ /* 0x000fe2000f8e10ff */
[----:B-1----:R-:W-:-:S12]  /*0280*/  ULEA UR9, UR10, UR9, 0x18 ;  /* 0x000000090a097291 */ /* 0x002fd8000f8ec0ff */
.L_x_43:
[----:B------:R-:W-:Y:S04]  /*0290*/  BSSY.RECONVERGENT B0, `(.L_x_16) ;  /* 0x000000c000007945 */ /* 0x000fe80003800200 */
[----:B0-----:R-:W-:Y:S05]  /*02a0*/  @P3 BRA `(.L_x_17) ;  /* 0x0000000000283947 */ /* 0x001fea0003800000 */
[----:B------:R-:W0:Y:S01]  /*02b0*/  LDC R4, c[0x0][0x360] ;  /* 0x0000d800ff047b82 */ /* 0x000e220000000800 */
[----:B------:R-:W-:-:S05]  /*02c0*/  LEA R7, R0, UR6, 0x2 ;  /* 0x0000000600077c11 */ /* 0x000fca000f8e10ff */
[----:B------:R1:W-:Y:S01]  /*02d0*/  STS [R7], RZ ;  /* 0x000000ff07007388 */ /* 0x0003e20000000800 */
[----:B0-----:R-:W-:Y:S02]  /*02e0*/  LOP3.LUT R5, R4, 0x7, RZ, 0xc0, !PT ;  /* 0x0000000704057812 */ /* 0x001fe400078ec0ff */
[----:B------:R-:W-:Y:S02]  /*02f0*/  SHF.R.U32.HI R4, RZ, 0x3, R4 ;  /* 0x00000003ff047819 */ /* 0x000fe40000011604 */
[C---:B------:R-:W-:Y:S02]  /*0300*/  ISETP.GE.U32.AND P0, PT, R0.reuse, R5, PT ;  /* 0x000000050000720c */ /* 0x040fe40003f06070 */
[----:B------:R-:W-:-:S05]  /*0310*/  LEA R5, R0, UR7, 0x2 ;  /* 0x0000000700057c11 */ /* 0x000fca000f8e10ff */
[----:B------:R1:W-:Y:S06]  /*0320*/  STS [R5], R4 ;  /* 0x0000000405007388 */ /* 0x0003ec0000000800 */
[----:B------:R-:W-:-:S05]  /*0330*/  @!P0 VIADD R6, R4, 0x1 ;  /* 0x0000000104068836 */ /* 0x000fca0000000000 */
[----:B------:R1:W-:Y:S02]  /*0340*/  @!P0 STS [R5], R6 ;  /* 0x0000000605008388 */ /* 0x0003e40000000800 */
.L_x_17:
[----:B------:R-:W-:Y:S05]  /*0350*/  BSYNC.RECONVERGENT B0 ;  /* 0x0000000000007941 */ /* 0x000fea0003800200 */
.L_x_16:
[----:B------:R-:W-:Y:S04]  /*0360*/  BSSY.RECONVERGENT B0, `(.L_x_18) ;  /* 0x0000008000007945 */ /* 0x000fe80003800200 */
[----:B------:R-:W-:Y:S05]  /*0370*/  @P2 BRA `(.L_x_19) ;  /* 0x0000000000182947 */ /* 0x000fea0003800000 */
[----:B-1----:R-:W0:Y:S02]  /*0380*/  LDC.64 R4, c[0x4][0x8] ;  /* 0x01000200ff047b82 */ /* 0x002e240000000a00 */
[----:B0-----:R-:W2:Y:S06]  /*0390*/  LDG.E.STRONG.SYS R4, desc[UR12][R4.64] ;  /* 0x0000000c04047981 */ /* 0x001eac000c1f5900 */
[----:B------:R-:W0:Y:S01]  /*03a0*/  S2UR UR5, SR_CgaCtaId ;  /* 0x00000000000579c3 */ /* 0x000e220000008800 */
[----:B------:R-:W-:Y:S02]  /*03b0*/  UMOV UR4, 0x400 ;  /* 0x0000040000047882 */ /* 0x000fe40000000000 */
[----:B0-----:R-:W-:-:S09]  /*03c0*/  ULEA UR4, UR5, UR4, 0x18 ;  /* 0x0000000405047291 */ /* 0x001fd2000f8ec0ff */
[----:B--2---:R0:W-:Y:S03]  /*03d0*/  STS [UR4+0x4], R4 ;  /* 0x00000404ff007988 */ /* 0x0041e60008000804 */
.L_x_19:
[----:B------:R-:W-:Y:S05]  /*03e0*/  BSYNC.RECONVERGENT B0 ;  /* 0x0000000000007941 */ /* 0x000fea0003800200 */
.L_x_18:
[----:B------:R-:W2:Y:S08]  /*03f0*/  S2UR UR5, SR_CgaCtaId ;  /* 0x00000000000579c3 */ /* 0x000eb00000008800 */
[----:B------:R-:W-:Y:S06]  /*0400*/  BAR.SYNC.DEFER_BLOCKING 0x0 ;  /* 0x0000000000007b1d */ /* 0x000fec0000010000 */
[----:B------:R-:W-:Y:S01]  /*0410*/  UMOV UR4, 0x400 ;  /* 0x0000040000047882 */ /* 0x000fe20000000000 */
[----:B------:R-:W-:Y:S01]  /*0420*/  BSSY.RECONVERGENT B0, `(.L_x_20) ;  /* 0x0000037000007945 */ /* 0x000fe20003800200 */
[----:B--2---:R-:W-:-:S09]  /*0430*/  ULEA UR4, UR5, UR4, 0x18 ;  /* 0x0000000405047291 */ /* 0x004fd2000f8ec0ff */
[----:B01----:R-:W0:Y:S02]  /*0440*/  LDS.64 R4, [UR4] ;  /* 0x00000004ff047984 */ /* 0x003e240008000a00 */
[----:B0-----:R-:W-:-:S13]  /*0450*/  ISETP.GT.AND P0, PT, R5, R26, PT ;  /* 0x0000001a0500720c */ /* 0x001fda0003f04270 */
[----:B------:R-:W-:Y:S05]  /*0460*/  @!P0 BRA `(.L_x_21) ;  /* 0x0000000000c88947 */ /* 0x000fea0003800000 */
[----:B------:R-:W-:-:S13]  /*0470*/  ISETP.NE.AND P0, PT, R4, 0x1, PT ;  /* 0x000000010400780c */ /* 0x000fda0003f05270 */
[----:B------:R-:W-:Y:S05]  /*0480*/  @P0 BRA `(.L_x_22) ;  /* 0x0000000000100947 */ /* 0x000fea0003800000 */
[----:B------:R-:W0:Y:S02]  /*0490*/  LDC.64 R4, c[0x0][0x380] ;  /* 0x0000e000ff047b82 */ /* 0x000e240000000a00 */
[----:B0-----:R-:W-:-:S05]  /*04a0*/  IMAD.WIDE R4, R26, 0x4, R4 ;  /* 0x000000041a047825 */ /* 0x001fca00078e0204 */
[----:B------:R0:W4:Y:S01]  /*04b0*/  ATOMG.E.OR.STRONG.GPU PT, R11, desc[UR12][R4.64], RZ ;  /* 0x800000ff040b79a8 */ /* 0x000122000b1ef10c */
[----:B------:R-:W-:Y:S05]  /*04c0*/  BRA `(.L_x_23) ;  /* 0x00000000000c7947 */ /* 0x000fea0003800000 */
.L_x_22:
[----:B------:R-:W0:Y:S02]  /*04d0*/  LDC.64 R4, c[0x0][0x388] ;  /* 0x0000e200ff047b82 */ /* 0x000e240000000a00 */
[----:B0-----:R-:W-:-:S05]  /*04e0*/  IMAD.WIDE R4, R26, 0x4, R4 ;  /* 0x000000041a047825 */ /* 0x001fca00078e0204 */
[----:B------:R1:W4:Y:S02]  /*04f0*/  ATOMG.E.OR.STRONG.GPU PT, R11, desc[UR12][R4.64], RZ ;  /* 0x800000ff040b79a8 */ /* 0x000324000b1ef10c */
.L_x_23:
[----:B------:R-:W2:Y:S01]  /*0500*/  LDCU UR4, c[0x0][0x3e0] ;  /* 0x00007c00ff0477ac */ /* 0x000ea20008000800 */
[----:B------:R-:W-:Y:S02]  /*0510*/  UMOV UR5, URZ ;  /* 0x000000ff00057c82 */ /* 0x000fe40008000000 */
[----:B--2-4-:R-:W5:Y:S01]  /*0520*/  TLD.LZ RZ, R8, R11, UR4, 1D, 0x3 ;  /* 0x00ff04ff0b087f66 */ /* 0x014f6200081e03ff */
[----:B------:R-:W2:Y:S01]  /*0530*/  LDC.64 R6, c[0x0][0x3a0] ;  /* 0x0000e800ff067b82 */ /* 0x000ea20000000a00 */
[----:B------:R-:W-:-:S07]  /*0540*/  IMAD.MOV.U32 R15, RZ, RZ, 0xfe7965 ;  /* 0x00fe7965ff0f7424 */ /* 0x000fce00078e00ff */
[----:B01----:R-:W0:Y:S01]  /*0550*/  LDC.64 R4, c[0x0][0x3a8] ;  /* 0x0000ea00ff047b82 */ /* 0x003e220000000a00 */
[----:B--2---:R-:W-:-:S05]  /*0560*/  IMAD.WIDE R6, R11, 0x4, R6 ;  /* 0x000000040b067825 */ /* 0x004fca00078e0206 */
[----:B------:R1:W-:Y:S01]  /*0570*/  STG.E desc[UR12][R6.64], R15 ;  /* 0x0000000f06007986 */ /* 0x0003e2000c10190c */
[----:B0-----:R-:W-:-:S05]  /*0580*/  IMAD.WIDE R4, R11, 0x4, R4 ;  /* 0x000000040b047825 */ /* 0x001fca00078e0204 */
[----:B------:R1:W4:Y:S01]  /*0590*/  ATOMG.E.OR.STRONG.GPU PT, R12, desc[UR12][R4.64], RZ ;  /* 0x800000ff040c79a8 */ /* 0x000322000b1ef10c */
[----:B-----5:R-:W-:-:S05]  /*05a0*/  IMAD.IADD R13, R8, 0x1, R9 ;  /* 0x00000001080d7824 */ /* 0x020fca00078e0209 */
[----:B------:R-:W-:-:S13]  /*05b0*/  ISETP.GT.AND P0, PT, R13, R8, PT ;  /* 0x000000080d00720c */ /* 0x000fda0003f04270 */
[----:B-1----:R-:W-:Y:S05]  /*05c0*/  @!P0 BRA `(.L_x_21) ;  /* 0x0000000000708947 */ /* 0x002fea0003800000 */
[----:B------:R-:W0:Y:S01]  /*05d0*/  LDC.64 R6, c[0x0][0x3a8] ;  /* 0x0000ea00ff067b82 */ /* 0x000e220000000a00 */
[----:B------:R-:W-:-:S07]  /*05e0*/  IMAD.MOV.U32 R14, RZ, RZ, R8 ;  /* 0x000000ffff0e7224 */ /* 0x000fce00078e0008 */
[----:B------:R-:W1:Y:S02]  /*05f0*/  LDC.64 R4, c[0x0][0x3a0] ;  /* 0x0000e800ff047b82 */ /* 0x000e640000000a00 */
.L_x_26:
[----:B------:R-:W2:Y:S01]  /*0600*/  LDCU UR4, c[0x0][0x3e4] ;  /* 0x00007c80ff0477ac */ /* 0x000ea20008000800 */
[----:B------:R-:W-:Y:S02]  /*0610*/  UMOV UR5, URZ ;  /* 0x000000ff00057c82 */ /* 0x000fe40008000000 */
[----:B0-2---:R-:W5:Y:S02]  /*0620*/  TLD.LZ RZ, R8, R14, UR4, 1D, 0x3 ;  /* 0x00ff04ff0e087f66 */ /* 0x005f6400081e03ff */
[----:B0----5:R-:W-:-:S04]  /*0630*/  IMAD.WIDE R10, R8, 0x4, R6 ;  /* 0x00000004080a7825 */ /* 0x021fc800078e0206 */
[----:B----4-:R-:W-:-:S05]  /*0640*/  IMAD.IADD R9, R12, 0x1, R9 ;  /* 0x000000010c097824 */ /* 0x010fca00078e0209 */
[----:B------:R-:W2:Y:S01]  /*0650*/  ATOMG.E.MIN.S32.STRONG.GPU PT, R10, desc[UR12][R10.64], R9 ;  /* 0x800000090a0a79a8 */ /* 0x000ea200089ef30c */
[----:B------:R-:W-:Y:S01]  /*0660*/  BSSY.RECONVERGENT B1, `(.L_x_24) ;  /* 0x000000f000017945 */ /* 0x000fe20003800200 */
[----:B--2---:R-:W-:-:S13]  /*0670*/  ISETP.GT.AND P0, PT, R10, R9, PT ;  /* 0x000000090a00720c */ /* 0x004fda0003f04270 */
[----:B------:R-:W-:Y:S05]  /*0680*/  @!P0 BRA `(.L_x_25) ;  /* 0x0000000000308947 */ /* 0x000fea0003800000 */
[----:B-1----:R-:W-:-:S05]  /*0690*/  IMAD.WIDE R10, R8, 0x4, R4 ;  /* 0x00000004080a7825 */ /* 0x002fca00078e0204 */
[----:B------:R-:W2:Y:S02]  /*06a0*/  LDG.E R9, desc[UR12][R10.64] ;  /* 0x0000000c0a097981 */ /* 0x000ea4000c1e1900 */
[----:B--2---:R-:W-:-:S13]  /*06b0*/  ISETP.GT.AND P0, PT, R9, 0xfe7960, PT ;  /* 0x00fe79600900780c */ /* 0x004fda0003f04270 */
[----:B------:R-:W-:Y:S05]  /*06c0*/  @!P0 BRA `(.L_x_25) ;  /* 0x0000000000208947 */ /* 0x000fea0003800000 */
[----:B------:R-:W2:Y:S02]  /*06d0*/  ATOMG.E.EXCH.STRONG.GPU PT, R11, desc[UR12][R10.64], R22 ;  /* 0x800000160a0b79a8 */ /* 0x000ea4000c1ef10c */
[----:B--2---:R-:W-:-:S13]  /*06e0*/  ISETP.NE.AND P0, PT, R11, R22, PT ;  /* 0x000000160b00720c */ /* 0x004fda0003f05270 */
[----:B------:R-:W-:Y:S05]  /*06f0*/  @!P0 BRA `(.L_x_25) ;  /* 0x0000000000148947 */ /* 0x000fea0003800000 */
[----:B------:R-:W-:-:S05]  /*0700*/  IMAD.MOV.U32 R11, RZ, RZ, 0x1 ;  /* 0x00000001ff0b7424 */ /* 0x000fca00078e00ff */
[----:B------:R-:W0:Y:S02]  /*0710*/  ATOMS.ADD.S32 R10, [R28], R11 ;  /* 0x0000000b1c0a738c */ /* 0x000e240000000200 */
[----:B0-----:R-:W-:-:S05]  /*0720*/  IMAD R10, R25, 0x190, R10 ;  /* 0x00000190190a7824 */ /* 0x001fca00078e020a */
[----:B------:R-:W-:-:S05]  /*0730*/  LEA R9, R10, UR8, 0x2 ;  /* 0x000000080a097c11 */ /* 0x000fca000f8e10ff */
[----:B------:R0:W-:Y:S02]  /*0740*/  STS [R9], R8 ;  /* 0x0000000809007388 */ /* 0x0001e40000000800 */
.L_x_25:
[----:B------:R-:W-:Y:S05]  /*0750*/  BSYNC.RECONVERGENT B1 ;  /* 0x0000000000017941 */ /* 0x000fea0003800200 */
.L_x_24:
[----:B------:R-:W-:-:S05]  /*0760*/  VIADD R14, R14, 0x1 ;  /* 0x000000010e0e7836 */ /* 0x000fca0000000000 */
[----:B------:R-:W-:-:S13]  /*0770*/  ISETP.NE.AND P0, PT, R13, R14, PT ;  /* 0x0000000e0d00720c */ /* 0x000fda0003f05270 */
[----:B------:R-:W-:Y:S05]  /*0780*/  @P0 BRA `(.L_x_26) ;  /* 0xfffffffc009c0947 */ /* 0x000fea000383ffff */
.L_x_21:
[----:B------:R-:W-:Y:S05]  /*0790*/  BSYNC.RECONVERGENT B0 ;  /* 0x0000000000007941 */ /* 0x000fea0003800200 */
.L_x_20:
[----:B------:R-:W-:Y:S06]  /*07a0*/  BAR.SYNC.DEFER_BLOCKING 0x0 ;  /* 0x0000000000007b1d */ /* 0x000fec0000010000 */
[----:B------:R-:W-:Y:S04]  /*07b0*/  BSSY.RECONVERGENT B0, `(.L_x_27) ;  /* 0x0000015000007945 */ /* 0x000fe80003800200 */
[----:B------:R-:W-:Y:S05]  /*07c0*/  @P2 BRA `(.L_x_28) ;  /* 0x00000000004c2947 */ /* 0x000fea0003800000 */
[----:B------:R-:W2:Y:S01]  /*07d0*/  S2UR UR5, SR_CgaCtaId ;  /* 0x00000000000579c3 */ /* 0x000ea20000008800 */
[----:B------:R-:W-:-:S07]  /*07e0*/  UMOV UR4, 0x400 ;  /* 0x0000040000047882 */ /* 0x000fce0000000000 */
[----:B------:R-:W3:Y:S01]  /*07f0*/  LDC.64 R20, c[0x0][0x3b8] ;  /* 0x0000ee00ff147b82 */ /* 0x000ee20000000a00 */
[----:B--2---:R-:W-:-:S09]  /*0800*/  ULEA UR4, UR5, UR4, 0x18 ;  /* 0x0000000405047291 */ /* 0x004fd2000f8ec0ff */
[----:B-1----:R-:W1:Y:S04]  /*0810*/  LDS.128 R4, [UR4+0x10] ;  /* 0x00001004ff047984 */ /* 0x002e680008000c00 */
[----:B0-----:R-:W0:Y:S01]  /*0820*/  LDS.128 R8, [UR4+0x20] ;  /* 0x00002004ff087984 */ /* 0x001e220008000c00 */
[----:B-1----:R-:W-:-:S05]  /*0830*/  IADD3 R18, PT, PT, R4, R5, RZ ;  /* 0x0000000504127210 */ /* 0x002fca0007ffe0ff */
[----:B------:R-:W-:-:S04]  /*0840*/  IMAD.IADD R19, R6, 0x1, R18 ;  /* 0x0000000106137824 */ /* 0x000fc800078e0212 */
[----:B----4-:R-:W-:-:S04]  /*0850*/  IMAD.IADD R12, R7, 0x1, R19 ;  /* 0x00000001070c7824 */ /* 0x010fc800078e0213 */
[----:B0-----:R-:W-:-:S04]  /*0860*/  IMAD.IADD R13, R12, 0x1, R8 ;  /* 0x000000010c0d7824 */ /* 0x001fc800078e0208 */
[----:B------:R-:W-:-:S04]  /*0870*/  IMAD.IADD R14, R9, 0x1, R13 ;  /* 0x00000001090e7824 */ /* 0x000fc800078e020d */
[----:B------:R-:W-:-:S04]  /*0880*/  IMAD.IADD R15, R10, 0x1, R14 ;  /* 0x000000010a0f7824 */ /* 0x000fc800078e020e */
[----:B------:R-:W-:-:S06]  /*0890*/  IMAD.IADD R11, R11, 0x1, R15 ;  /* 0x000000010b0b7824 */ /* 0x000fcc00078e020f */
[----:B---3--:R-:W2:Y:S01]  /*08a0*/  ATOMG.E.ADD.S32.STRONG.GPU PT, R11, desc[UR12][R20.64], R11 ;  /* 0x8000000b140b79a8 */ /* 0x008ea200081ef30c */
[----:B------:R-:W-:Y:S02]  /*08b0*/  IMAD.MOV.U32 R16, RZ, RZ, RZ ;  /* 0x000000ffff107224 */ /* 0x000fe400078e00ff */
[----:B------:R-:W-:Y:S01]  /*08c0*/  IMAD.MOV.U32 R17, RZ, RZ, R4 ;  /* 0x000000ffff117224 */ /* 0x000fe200078e0004 */
[----:B------:R3:W-:Y:S04]  /*08d0*/  STS.128 [UR4+0x3260], R12 ;  /* 0x0032600cff007988 */ /* 0x0007e80008000c04 */
[----:B------:R3:W-:Y:S04]  /*08e0*/  STS.128 [UR4+0x3250], R16 ;  /* 0x00325010ff007988 */ /* 0x0007e80008000c04 */
[----:B--2---:R3:W-:Y:S02]  /*08f0*/  STS [UR4+0x8], R11 ;  /* 0x0000080bff007988 */ /* 0x0047e40008000804 */
.L_x_28:
[----:B------:R-:W-:Y:S05]  /*0900*/  BSYNC.RECONVERGENT B0 ;  /* 0x0000000000007941 */ /* 0x000fea0003800200 */
.L_x_27:
[----:B------:R-:W-:Y:S06]  /*0910*/  BAR.SYNC.DEFER_BLOCKING 0x0 ;  /* 0x0000000000007b1d */ /* 0x000fec0000010000 */
[----:B------:R-:W-:Y:S01]  /*0920*/  BSSY.RECONVERGENT B0, `(.L_x_29) ;  /* 0x000002b000007945 */ /* 0x000fe20003800200 */
[----:B---3--:R-:W2:Y:S02]  /*0930*/  LDS R15, [R28] ;  /* 0x000000001c0f7984 */ /* 0x008ea40000000800 */
[----:B--2---:R-:W-:-:S13]  /*0940*/  ISETP.GT.AND P0, PT, R15, R2, PT ;  /* 0x000000020f00720c */ /* 0x004fda0003f04270 */
[----:B------:R-:W-:Y:S05]  /*0950*/  @!P0 BRA `(.L_x_30) ;  /* 0x00000000009c8947 */ /* 0x000fea0003800000 */
[----:B------:R-:W2:Y:S01]  /*0960*/  S2UR UR5, SR_CgaCtaId ;  /* 0x00000000000579c3 */ /* 0x000ea20000008800 */
[----:B------:R-:W-:Y:S01]  /*0970*/  UMOV UR4, 0x400 ;  /* 0x0000040000047882 */ /* 0x000fe20000000000 */
[----:B------:R-:W-:Y:S01]  /*0980*/  LEA R7, R25, UR9, 0x2 ;  /* 0x0000000919077c11 */ /* 0x000fe2000f8e10ff */
[----:B0-----:R-:W-:Y:S01]  /*0990*/  IMAD R9, R27, 0x190, RZ ;  /* 0x000001901b097824 */ /* 0x001fe200078e02ff */
[C---:B------:R-:W-:Y:S01]  /*09a0*/  LEA R13, R25.reuse, UR7, 0x2 ;  /* 0x00000007190d7c11 */ /* 0x040fe2000f8e10ff */
[----:B-1----:R-:W-:Y:S01]  /*09b0*/  IMAD.MOV.U32 R5, RZ, RZ, RZ ;  /* 0x000000ffff057224 */ /* 0x002fe200078e00ff */
[--C-:B------:R-:W-:Y:S02]  /*09c0*/  SHF.R.S32.HI R3, RZ, 0x1f, R2.reuse ;  /* 0x0000001fff037819 */ /* 0x100fe40000011402 */
[----:B------:R-:W-:Y:S01]  /*09d0*/  LDS R7, [R7] ;  /* 0x0000000007077984 */ /* 0x000fe20000000800 */
[----:B------:R-:W-:Y:S01]  /*09e0*/  MOV R4, UR8 ;  /* 0x0000000800047c02 */ /* 0x000fe20008000f00 */
[----:B------:R-:W-:-:S02]  /*09f0*/  IMAD.WIDE.U32 R10, R25, 0x190, R2 ;  /* 0x00000190190a7825 */ /* 0x000fc400078e0002 */
[----:B------:R-:W-:Y:S02]  /*0a00*/  LDS R13, [R13] ;  /* 0x000000000d0d7984 */ /* 0x000fe40000000800 */
[----:B------:R-:W-:Y:S02]  /*0a10*/  IMAD.IADD R9, R11, 0x1, R9 ;  /* 0x000000010b097824 */ /* 0x000fe400078e0209 */
[----:B------:R-:W-:-:S04]  /*0a20*/  IMAD.WIDE.U32 R10, R10, 0x4, R4 ;  /* 0x000000040a0a7825 */ /* 0x000fc800078e0004 */
[----:B------:R-:W-:Y:S01]  /*0a30*/  IMAD.SHL.U32 R9, R9, 0x4, RZ ;  /* 0x0000000409097824 */ /* 0x000fe200078e00ff */
[----:B--2---:R-:W-:-:S03]  /*0a40*/  ULEA UR4, UR5, UR4, 0x18 ;  /* 0x0000000405047291 */ /* 0x004fc6000f8ec0ff */
[----:B------:R-:W-:-:S06]  /*0a50*/  IMAD.IADD R11, R11, 0x1, R9 ;  /* 0x000000010b0b7824 */ /* 0x000fcc00078e0209 */
[----:B------:R-:W0:Y:S04]  /*0a60*/  LDS R8, [UR4+0x8] ;  /* 0x00000804ff087984 */ /* 0x000e280008000800 */
[----:B------:R-:W1:Y:S01]  /*0a70*/  LDS R6, [UR4] ;  /* 0x00000004ff067984 */ /* 0x000e620008000800 */
[----:B0-----:R-:W-:-:S04]  /*0a80*/  IMAD.IADD R8, R7, 0x1, R8 ;  /* 0x0000000107087824 */ /* 0x001fc800078e0208 */
[--C-:B----4-:R-:W-:Y:S01]  /*0a90*/  IMAD.IADD R12, R2, 0x1, R8.reuse ;  /* 0x00000001020c7824 */ /* 0x110fe200078e0208 */
[----:B-1----:R-:W-:Y:S01]  /*0aa0*/  ISETP.NE.AND P0, PT, R6, RZ, PT ;  /* 0x000000ff0600720c */ /* 0x002fe20003f05270 */
[----:B------:R-:W-:Y:S02]  /*0ab0*/  IMAD.IADD R15, R15, 0x1, R8 ;  /* 0x000000010f0f7824 */ /* 0x000fe400078e0208 */
[----:B------:R-:W-:-:S10]  /*0ac0*/  IMAD.WIDE R8, R12, 0x4, RZ ;  /* 0x000000040c087825 */ /* 0x000fd400078e02ff */
.L_x_31:
[----:B------:R-:W0:Y:S01]  /*0ad0*/  LDS R17, [R10] ;  /* 0x000000000a117984 */ /* 0x000e220000000800 */
[----:B------:R-:W1:Y:S01]  /*0ae0*/  @P0 LDC.64 R4, c[0x0][0x388] ;  /* 0x0000e200ff040b82 */ /* 0x000e620000000a00 */
[----:B------:R-:W-:-:S07]  /*0af0*/  IMAD.IADD R12, R13, 0x1, R12 ;  /* 0x000000010d0c7824 */ /* 0x000fce00078e020c */
[----:B------:R-:W2:Y:S01]  /*0b00*/  @!P0 LDC.64 R6, c[0x0][0x380] ;  /* 0x0000e000ff068b82 */ /* 0x000ea20000000a00 */
[----:B-1----:R-:W-:-:S05]  /*0b10*/  @P0 IADD3 R4, P1, PT, R8, R4, RZ ;  /* 0x0000000408040210 */ /* 0x002fca0007f3e0ff */
[----:B------:R-:W-:Y:S01]  /*0b20*/  @P0 IMAD.X R5, R9, 0x1, R5, P1 ;  /* 0x0000000109050824 */ /* 0x000fe200008e0605 */
[----:B------:R-:W-:Y:S02]  /*0b30*/  ISETP.GE.AND P1, PT, R12, R15, PT ;  /* 0x0000000f0c00720c */ /* 0x000fe40003f26270 */
[----:B--2---:R-:W-:-:S04]  /*0b40*/  @!P0 IADD3 R6, P4, PT, R8, R6, RZ ;  /* 0x0000000608068210 */ /* 0x004fc80007f9e0ff */
[----:B------:R-:W-:Y:S01]  /*0b50*/  @!P0 IADD3.X R7, PT, PT, R9, R7, RZ, P4, !PT ;  /* 0x0000000709078210 */ /* 0x000fe200027fe4ff */
[C---:B------:R-:W-:Y:S01]  /*0b60*/  IMAD.WIDE R8, R13.reuse, 0x4, R8 ;  /* 0x000000040d087825 */ /* 0x040fe200078e0208 */
[----:B0-----:R0:W-:Y:S04]  /*0b70*/  @P0 STG.E desc[UR12][R4.64], R17 ;  /* 0x0000001104000986 */ /* 0x0011e8000c10190c */
[----:B------:R2:W-:Y:S01]  /*0b80*/  @!P0 STG.E desc[UR12][R6.64], R17 ;  /* 0x0000001106008986 */ /* 0x0005e2000c10190c */
[----:B0-----:R-:W-:Y:S02]  /*0b90*/  IMAD.MOV.U32 R4, RZ, RZ, R10 ;  /* 0x000000ffff047224 */ /* 0x001fe400078e000a */
[----:B------:R-:W-:Y:S02]  /*0ba0*/  IMAD.MOV.U32 R5, RZ, RZ, R11 ;  /* 0x000000ffff057224 */ /* 0x000fe400078e000b */
[----:B------:R-:W-:Y:S01]  /*0bb0*/  IMAD.WIDE R10, R13, 0x4, R4 ;  /* 0x000000040d0a7825 */ /* 0x000fe200078e0204 */
[----:B--2---:R-:W-:Y:S06]  /*0bc0*/  @!P1 BRA `(.L_x_31) ;  /* 0xfffffffc00c09947 */ /* 0x004fec000383ffff */
.L_x_30:
[----:B------:R-:W-:Y:S05]  /*0bd0*/  BSYNC.RECONVERGENT B0 ;  /* 0x0000000000007941 */ /* 0x000fea0003800200 */
.L_x_29:
[----:B------:R-:W-:Y:S04]  /*0be0*/  BSSY.RECONVERGENT B0, `(.L_x_32) ;  /* 0x0000010000007945 */ /* 0x000fe80003800200 */
[----:B------:R-:W-:Y:S05]  /*0bf0*/  @P2 BRA `(.L_x_33) ;  /* 0x0000000000382947 */ /* 0x000fea0003800000 */
[----:B------:R-:W2:Y:S01]  /*0c00*/  S2UR UR5, SR_CgaCtaId ;  /* 0x00000000000579c3 */ /* 0x000ea20000008800 */
[----:B------:R-:W-:Y:S01]  /*0c10*/  UMOV UR4, 0x400 ;  /* 0x0000040000047882 */ /* 0x000fe20000000000 */
[----:B------:R-:W-:Y:S01]  /*0c20*/  ISETP.NE.AND P0, PT, R22, 0xfe7963, PT ;  /* 0x00fe79631600780c */ /* 0x000fe20003f05270 */
[----:B------:R-:W-:-:S05]  /*0c30*/  IMAD.MOV.U32 R22, RZ, RZ, 0xfe7964 ;  /* 0x00fe7964ff167424 */ /* 0x000fca00078e00ff */
[----:B------:R-:W-:Y:S01]  /*0c40*/  SEL R22, R22, 0xfe7963, !P0 ;  /* 0x00fe796316167807 */ /* 0x000fe20004000000 */
[----:B--2---:R-:W-:-:S09]  /*0c50*/  ULEA UR4, UR5, UR4, 0x18 ;  /* 0x0000000405047291 */ /* 0x004fd2000f8ec0ff */
[----:B-1----:R-:W1:Y:S02]  /*0c60*/  LDS R4, [UR4] ;  /* 0x00000004ff047984 */ /* 0x002e640008000800 */
[----:B-1----:R-:W-:-:S05]  /*0c70*/  VIADD R4, R4, 0x1 ;  /* 0x0000000104047836 */ /* 0x002fca0000000000 */
[----:B------:R-:W-:-:S04]  /*0c80*/  SHF.R.S32.HI R5, RZ, 0x1f, R4 ;  /* 0x0000001fff057819 */ /* 0x000fc80000011404 */
[----:B------:R-:W-:-:S05]  /*0c90*/  LOP3.LUT R5, R5, 0x1, RZ, 0xc0, !PT ;  /* 0x0000000105057812 */ /* 0x000fca00078ec0ff */
[----:B------:R-:W-:-:S05]  /*0ca0*/  IMAD.IADD R5, R4, 0x1, R5 ;  /* 0x0000000104057824 */ /* 0x000fca00078e0205 */
[----:B------:R-:W-:-:S05]  /*0cb0*/  SHF.R.S32.HI R5, RZ, 0x1, R5 ;  /* 0x00000001ff057819 */ /* 0x000fca0000011405 */
[----:B------:R-:W-:-:S05]  /*0cc0*/  IMAD R5, R5, -0x2, R4 ;  /* 0xfffffffe05057824 */ /* 0x000fca00078e0204 */
[----:B------:R2:W-:Y:S02]  /*0cd0*/  STS [UR4], R5 ;  /* 0x00000005ff007988 */ /* 0x0005e40008000804 */
.L_x_33:
[----:B------:R-:W-:Y:S05]  /*0ce0*/  BSYNC.RECONVERGENT B0 ;  /* 0x0000000000007941 */ /* 0x000fea0003800200 */
.L_x_32:
[----:B------:R-:W-:Y:S06]  /*0cf0*/  BAR.SYNC.DEFER_BLOCKING 0x0 ;  /* 0x0000000000007b1d */ /* 0x000fec0000010000 */
[----:B------:R-:W-:Y:S04]  /*0d00*/  BSSY.RECONVERGENT B0, `(.L_x_34) ;  /* 0x000000d000007945 */ /* 0x000fe80003800200 */
[----:B------:R-:W-:Y:S05]  /*0d10*/  @P2 BRA `(.L_x_35) ;  /* 0x00000000002c2947 */ /* 0x000fea0003800000 */
[----:B-12---:R-:W1:Y:S01]  /*0d20*/  LDC.64 R4, c[0x4][RZ] ;  /* 0x01000000ff047b82 */ /* 0x006e620000000a00 */
[----:B0-----:R-:W-:-:S05]  /*0d30*/  IMAD.MOV.U32 R9, RZ, RZ, 0x1 ;  /* 0x00000001ff097424 */ /* 0x001fca00078e00ff */
[----:B-1----:R3:W-:Y:S04]  /*0d40*/  REDG.E.ADD.S32.STRONG.GPU desc[UR12][R4.64], R9 ;  /* 0x000000090400798e */ /* 0x0027e8000c12e30c */
[----:B------:R-:W2:Y:S01]  /*0d50*/  LDG.E.STRONG.SYS R6, desc[UR12][R4.64] ;  /* 0x0000000c04067981 */ /* 0x000ea2000c1f5900 */
[----:B------:R-:W-:-:S04]  /*0d60*/  IMAD.MOV.U32 R8, RZ, RZ, 0xf ;  /* 0x0000000fff087424 */ /* 0x000fc800078e00ff */
[----:B----4-:R-:W-:-:S05]  /*0d70*/  IMAD R7, R23, R8, 0xf ;  /* 0x0000000f17077424 */ /* 0x010fca00078e0208 */
[----:B--2---:R-:W-:-:S13]  /*0d80*/  ISETP.GE.AND P0, PT, R6, R7, PT ;  /* 0x000000070600720c */ /* 0x004fda0003f06270 */
[----:B---3--:R-:W-:Y:S05]  /*0d90*/  @P0 BRA `(.L_x_35) ;  /* 0x00000000000c0947 */ /* 0x008fea0003800000 */
.L_x_36:
[----:B------:R-:W2:Y:S02]  /*0da0*/  LDG.E.STRONG.SYS R6, desc[UR12][R4.64] ;  /* 0x0000000c04067981 */ /* 0x000ea4000c1f5900 */
[----:B--2---:R-:W-:-:S13]  /*0db0*/  ISETP.GE.AND P0, PT, R6, R7, PT ;  /* 0x000000070600720c */ /* 0x004fda0003f06270 */
[----:B------:R-:W-:Y:S05]  /*0dc0*/  @!P0 BRA `(.L_x_36) ;  /* 0xfffffffc00f48947 */ /* 0x000fea000383ffff */
.L_x_35:
[----:B------:R-:W-:Y:S05]  /*0dd0*/  BSYNC.RECONVERGENT B0 ;  /* 0x0000000000007941 */ /* 0x000fea0003800200 */
.L_x_34:
[----:B------:R-:W-:Y:S01]  /*0de0*/  BAR.SYNC.DEFER_BLOCKING 0x0 ;  /* 0x0000000000007b1d */ /* 0x000fe20000010000 */
[----:B------:R-:W-:-:S05]  /*0df0*/  ISETP.NE.AND P0, PT, R24, RZ, PT ;  /* 0x000000ff1800720c */ /* 0x000fca0003f05270 */
[----:B------:R-:W-:Y:S08]  /*0e00*/  BSSY.RECONVERGENT B0, `(.L_x_37) ;  /* 0x0000021000007945 */ /* 0x000ff00003800200 */
[----:B------:R-:W-:Y:S05]  /*0e10*/  @!P0 BRA `(.L_x_38) ;  /* 0x00000000007c8947 */ /* 0x000fea0003800000 */
[----:B------:R-:W3:Y:S08]  /*0e20*/  LDC.64 R6, c[0x4][0x10] ;  /* 0x01000400ff067b82 */ /* 0x000ef00000000a00 */
[----:B-12---:R-:W1:Y:S01]  /*0e30*/  LDC.64 R4, c[0x0][0x3b8] ;  /* 0x0000ee00ff047b82 */ /* 0x006e620000000a00 */
[----:B---3--:R3:W-:Y:S04]  /*0e40*/  STG.E.STRONG.SYS desc[UR12][R6.64], RZ ;  /* 0x000000ff06007986 */ /* 0x0087e8000c11590c */
[----:B-1----:R-:W0:Y:S02]  /*0e50*/  LDG.E R5, desc[UR12][R4.64] ;  /* 0x0000000c04057981 */ /* 0x002e24000c1e1900 */
[----:B0-----:R-:W-:-:S04]  /*0e60*/  IADD3 R8, PT, PT, R5, -0x201, RZ ;  /* 0xfffffdff05087810 */ /* 0x001fc80007ffe0ff */
[----:B------:R-:W-:-:S13]  /*0e70*/  ISETP.GT.U32.AND P0, PT, R8, 0x1bfe, PT ;  /* 0x00001bfe0800780c */ /* 0x000fda0003f04070 */
[----:B---3--:R-:W-:Y:S05]  /*0e80*/  @P0 BRA `(.L_x_38) ;  /* 0x0000000000600947 */ /* 0x008fea0003800000 */
[----:B------:R-:W0:Y:S01]  /*0e90*/  LDC.64 R10, c[0x4][0x8] ;  /* 0x01000200ff0a7b82 */ /* 0x000e220000000a00 */
[----:B------:R-:W-:-:S05]  /*0ea0*/  IMAD.MOV.U32 R15, RZ, RZ, 0x1 ;  /* 0x00000001ff0f7424 */ /* 0x000fca00078e00ff */
[----:B------:R1:W-:Y:S02]  /*0eb0*/  STG.E.STRONG.SYS desc[UR12][R6.64], R15 ;  /* 0x0000000f06007986 */ /* 0x0003e4000c11590c */
[----:B------:R-:W2:Y:S02]  /*0ec0*/  LDC.64 R8, c[0x0][0x3b0] ;  /* 0x0000ec00ff087b82 */ /* 0x000ea40000000a00 */
[----:B0-----:R1:W-:Y:S04]  /*0ed0*/  STG.E.STRONG.SYS desc[UR12][R10.64], R5 ;  /* 0x000000050a007986 */ /* 0x0013e8000c11590c */
[----:B--2---:R-:W2:Y:S01]  /*0ee0*/  LDG.E R4, desc[UR12][R8.64] ;  /* 0x0000000c08047981 */ /* 0x004ea2000c1e1900 */
[----:B------:R-:W-:Y:S02]  /*0ef0*/  IMAD.MOV.U32 R13, RZ, RZ, 0x3d888889 ;  /* 0x3d888889ff0d7424 */ /* 0x000fe400078e00ff */
[----:B----4-:R-:W-:-:S04]  /*0f00*/  IMAD.MOV.U32 R12, RZ, RZ, 0x41700000 ;  /* 0x41700000ff0c7424 */ /* 0x010fc800078e00ff */
[----:B------:R-:W-:-:S04]  /*0f10*/  FFMA R12, R13, -R12, 1 ;  /* 0x3f8000000d0c7423 */ /* 0x000fc8000000080c */
[----:B------:R-:W-:Y:S01]  /*0f20*/  FFMA R13, R12, R13, 0.066666670143604278564 ;  /* 0x3d8888890c0d7423 */ /* 0x000fe2000000000d */
[----:B--2---:R-:W-:-:S04]  /*0f30*/  I2FP.F32.S32 R4, R4 ;  /* 0x0000000400047245 */ /* 0x004fc80000201400 */
[----:B------:R-:W0:Y:S01]  /*0f40*/  FCHK P0, R4, 15 ;  /* 0x4170000004007902 */ /* 0x000e220000000000 */
[----:B------:R-:W-:-:S04]  /*0f50*/  FFMA R12, R4, R13, RZ ;  /* 0x0000000d040c7223 */ /* 0x000fc800000000ff */
[----:B------:R-:W-:-:S04]  /*0f60*/  FFMA R14, R12, -15, R4 ;  /* 0xc17000000c0e7823 */ /* 0x000fc80000000004 */
[----:B------:R-:W-:Y:S01]  /*0f70*/  FFMA R12, R13, R14, R12 ;  /* 0x0000000e0d0c7223 */ /* 0x000fe2000000000c */
[----:B01----:R-:W-:Y:S06]  /*0f80*/  @!P0 BRA `(.L_x_39) ;  /* 0x00000000000c8947 */ /* 0x003fec0003800000 */
[----:B------:R-:W-:-:S07]  /*0f90*/  MOV R6, 0xfb0 ;  /* 0x00000fb000067802 */ /* 0x000fce0000000f00 */
[----:B------:R-:W-:Y:S05]  /*0fa0*/  CALL.REL.NOINC `($__internal_0_$__cuda_sm3x_div_rn_noftz_f32_slowpath) ;  /* 0x0000000000c47944 */ /* 0x000fea0003c00000 */
[----:B------:R-:W-:-:S07]  /*0fb0*/  IMAD.MOV.U32 R12, RZ, RZ, R4 ;  /* 0x000000ffff0c7224 */ /* 0x000fce00078e0004 */
.L_x_39:
[----:B------:R-:W0:Y:S01]  /*0fc0*/  LDC.64 R4, c[0x0][0x3d0] ;  /* 0x0000f400ff047b82 */ /* 0x000e220000000a00 */
[----:B------:R-:W0:Y:S07]  /*0fd0*/  F2I.CEIL.NTZ R7, R12 ;  /* 0x0000000c00077305 */ /* 0x000e2e000020b100 */
[----:B------:R-:W1:Y:S01]  /*0fe0*/  LDC.64 R8, c[0x0][0x3b8] ;  /* 0x0000ee00ff087b82 */ /* 0x000e620000000a00 */
[----:B0-----:R3:W-:Y:S04]  /*0ff0*/  STG.E desc[UR12][R4.64], R7 ;  /* 0x0000000704007986 */ /* 0x0017e8000c10190c */
[----:B-1----:R3:W-:Y:S02]  /*1000*/  STG.E desc[UR12][R8.64], RZ ;  /* 0x000000ff08007986 */ /* 0x0027e4000c10190c */
.L_x_38:
[----:B------:R-:W-:Y:S05]  /*1010*/  BSYNC.RECONVERGENT B0 ;  /* 0x0000000000007941 */ /* 0x000fea0003800200 */
.L_x_37:
[----:B------:R-:W-:Y:S06]  /*1020*/  BAR.SYNC.DEFER_BLOCKING 0x0 ;  /* 0x0000000000007b1d */ /* 0x000fec0000010000 */
[----:B------:R-:W-:Y:S04]  /*1030*/  BSSY.RECONVERGENT B0, `(.L_x_40) ;  /* 0x000000d000007945 */ /* 0x000fe80003800200 */
[----:B------:R-:W-:Y:S05]  /*1040*/  @P2 BRA `(.L_x_41) ;  /* 0x00000000002c2947 */ /* 0x000fea0003800000 */
[----:B-123--:R-:W1:Y:S01]  /*1050*/  LDC.64 R4, c[0x4][RZ] ;  /* 0x01000000ff047b82 */ /* 0x00ee620000000a00 */
[----:B0-----:R-:W-:-:S05]  /*1060*/  IMAD.MOV.U32 R9, RZ, RZ, 0x1 ;  /* 0x00000001ff097424 */ /* 0x001fca00078e00ff */
[----:B-1----:R0:W-:Y:S04]  /*1070*/  REDG.E.ADD.S32.STRONG.GPU desc[UR12][R4.64], R9 ;  /* 0x000000090400798e */ /* 0x0021e8000c12e30c */
[----:B------:R-:W2:Y:S01]  /*1080*/  LDG.E.STRONG.SYS R6, desc[UR12][R4.64] ;  /* 0x0000000c04067981 */ /* 0x000ea2000c1f5900 */
[----:B------:R-:W-:-:S04]  /*1090*/  IMAD.MOV.U32 R8, RZ, RZ, 0xf ;  /* 0x0000000fff087424 */ /* 0x000fc800078e00ff */
[----:B----4-:R-:W-:-:S05]  /*10a0*/  IMAD R7, R23, R8, 0x1e ;  /* 0x0000001e17077424 */ /* 0x010fca00078e0208 */
[----:B--2---:R-:W-:-:S13]  /*10b0*/  ISETP.GE.AND P0, PT, R6, R7, PT ;  /* 0x000000070600720c */ /* 0x004fda0003f06270 */
[----:B0-----:R-:W-:Y:S05]  /*10c0*/  @P0 BRA `(.L_x_41) ;  /* 0x00000000000c0947 */ /* 0x001fea0003800000 */
.L_x_42:
[----:B------:R-:W2:Y:S02]  /*10d0*/  LDG.E.STRONG.SYS R6, desc[UR12][R4.64] ;  /* 0x0000000c04067981 */ /* 0x000ea4000c1f5900 */
[----:B--2---:R-:W-:-:S13]  /*10e0*/  ISETP.GE.AND P0, PT, R6, R7, PT ;  /* 0x000000070600720c */ /* 0x004fda0003f06270 */
[----:B------:R-:W-:Y:S05]  /*10f0*/  @!P0 BRA `(.L_x_42) ;  /* 0xfffffffc00f48947 */ /* 0x000fea000383ffff */
.L_x_41:
[----:B------:R-:W-:Y:S05]  /*1100*/  BSYNC.RECONVERGENT B0 ;  /* 0x0000000000007941 */ /* 0x000fea0003800200 */
.L_x_40:
[----:B-123--:R-:W1:Y:S08]  /*1110*/  LDC.64 R4, c[0x4][0x10] ;  /* 0x01000400ff047b82 */ /* 0x00ee700000000a00 */
[----:B------:R-:W-:Y:S06]  /*1120*/  BAR.SYNC.DEFER_BLOCKING 0x0 ;  /* 0x0000000000007b1d */ /* 0x000fec0000010000 */
[----:B-1----:R-:W2:Y:S01]  /*1130*/  LDG.E.STRONG.SYS R4, desc[UR12][R4.64] ;  /* 0x0000000c04047981 */ /* 0x002ea2000c1f5900 */
[----:B----4-:R-:W-:Y:S01]  /*1140*/  VIADD R23, R23, 0x2 ;  /* 0x0000000217177836 */ /* 0x010fe20000000000 */
[----:B--2---:R-:W-:-:S13]  /*1150*/  ISETP.NE.AND P0, PT, R4, RZ, PT ;  /* 0x000000ff0400720c */ /* 0x004fda0003f05270 */
[----:B------:R-:W-:Y:S05]  /*1160*/  @P0 BRA `(.L_x_43) ;  /* 0xfffffff000480947 */ /* 0x000fea000383ffff */
[----:B------:R-:W-:-:S13]  /*1170*/  ISETP.NE.AND P0, PT, R24, RZ, PT ;  /* 0x000000ff1800720c */ /* 0x000fda0003f05270 */
[----:B------:R-:W-:Y:S05]  /*1180*/  @!P0 EXIT ;  /* 0x000000000000894d */ /* 0x000fea0003800000 */
[----:B------:R-:W1:Y:S01]  /*1190*/  S2UR UR5, SR_CgaCtaId ;  /* 0x00000000000579c3 */ /* 0x000e620000008800 */
[----:B------:R-:W-:-:S07]  /*11a0*/  UMOV UR4, 0x400 ;  /* 0x0000040000047882 */ /* 0x000fce0000000000 */
[----:B------:R-:W2:Y:S08]  /*11b0*/  LDC.64 R4, c[0x0][0x3d8] ;  /* 0x0000f600ff047b82 */ /* 0x000eb00000000a00 */
[----:B------:R-:W3:Y:S01]  /*11c0*/  LDC.64 R2, c[0x0][0x3c8] ;  /* 0x0000f200ff027b82 */ /* 0x000ee20000000a00 */
[----:B-1----:R-:W-:-:S07]  /*11d0*/  ULEA UR4, UR5, UR4, 0x18 ;  /* 0x0000000405047291 */ /* 0x002fce000f8ec0ff */
[----:B------:R-:W1:Y:S01]  /*11e0*/  LDC.64 R6, c[0x4][0x8] ;  /* 0x01000200ff067b82 */ /* 0x000e620000000a00 */
[----:B--2---:R-:W-:Y:S04]  /*11f0*/  STG.E desc[UR12][R4.64], R23 ;  /* 0x0000001704007986 */ /* 0x004fe8000c10190c */
[----:B------:R-:W2:Y:S02]  /*1200*/  LDS R0, [UR4] ;  /* 0x00000004ff007984 */ /* 0x000ea40008000800 */
[----:B--2---:R-:W-:-:S05]  /*1210*/  VIADD R0, R0, 0x1 ;  /* 0x0000000100007836 */ /* 0x004fca0000000000 */
[----:B0-----:R-:W-:-:S04]  /*1220*/  SHF.R.S32.HI R8, RZ, 0x1f, R0 ;  /* 0x0000001fff087819 */ /* 0x001fc80000011400 */
[----:B------:R-:W-:-:S04]  /*1230*/  LOP3.LUT R9, R8, 0x1, RZ, 0xc0, !PT ;  /* 0x0000000108097812 */ /* 0x000fc800078ec0ff */
[----:B------:R-:W-:-:S04]  /*1240*/  IADD3 R9, PT, PT, R0, R9, RZ ;  /* 0x0000000900097210 */ /* 0x000fc80007ffe0ff */
[----:B------:R-:W-:-:S05]  /*1250*/  SHF.R.S32.HI R9, RZ, 0x1, R9 ;  /* 0x00000001ff097819 */ /* 0x000fca0000011409 */
[----:B------:R-:W-:-:S05]  /*1260*/  IMAD R11, R9, -0x2, R0 ;  /* 0xfffffffe090b7824 */ /* 0x000fca00078e0200 */
[----:B---3--:R-:W-:Y:S04]  /*1270*/  STG.E desc[UR12][R2.64], R11 ;  /* 0x0000000b02007986 */ /* 0x008fe8000c10190c */
[----:B-1----:R-:W2:Y:S01]  /*1280*/  LDG.E.STRONG.SYS R7, desc[UR12][R6.64] ;  /* 0x0000000c06077981 */ /* 0x002ea2000c1f5900 */
[----:B------:R-:W2:Y:S03]  /*1290*/  LDC.64 R8, c[0x0][0x3b0] ;  /* 0x0000ec00ff087b82 */ /* 0x000ea60000000a00 */
[----:B--2---:R-:W-:Y:S01]  /*12a0*/  STG.E desc[UR12][R8.64], R7 ;  /* 0x0000000708007986 */ /* 0x004fe2000c10190c */
[----:B------:R-:W-:Y:S05]  /*12b0*/  EXIT ;  /* 0x000000000000794d */ /* 0x000fea0003800000 */
        .weak           $__internal_0_$__cuda_sm3x_div_rn_noftz_f32_slowpath
        .type           $__internal_0_$__cuda_sm3x_div_rn_noftz_f32_slowpath,@function
        .size           $__internal_0_$__cuda_sm3x_div_rn_noftz_f32_slowpath,(.L_x_71 - $__internal_0_$__cuda_sm3x_div_rn_noftz_f32_slowpath)
$__internal_0_$__cuda_sm3x_div_rn_noftz_f32_slowpath:
[--C-:B------:R-:W-:Y:S01]  /*12c0*/  SHF.R.U32.HI R5, RZ, 0x17, R4.reuse ;  /* 0x00000017ff057819 */ /* 0x100fe20000011604 */
[----:B------:R-:W-:-:S03]  /*12d0*/  IMAD.MOV.U32 R8, RZ, RZ, R4 ;  /* 0x000000ffff087224 */ /* 0x000fc600078e0004 */
[----:B------:R-:W-:-:S05]  /*12e0*/  LOP3.LUT R7, R5, 0xff, RZ, 0xc0, !PT ;  /* 0x000000ff05077812 */ /* 0x000fca00078ec0ff */
[----:B------:R-:W-:-:S05]  /*12f0*/  VIADD R9, R7, 0xffffffff ;  /* 0xffffffff07097836 */ /* 0x000fca0000000000 */
[----:B------:R-:W-:-:S13]  /*1300*/  ISETP.GT.U32.OR P0, PT, R9, 0xfd, !PT ;  /* 0x000000fd0900780c */ /* 0x000fda0007f04470 */
[----:B------:R-:W-:Y:S01]  /*1310*/  @!P0 IMAD.MOV.U32 R5, RZ, RZ, RZ ;  /* 0x000000ffff058224 */ /* 0x000fe200078e00ff */
[----:B------:R-:W-:Y:S06]  /*1320*/  @!P0 BRA `(.L_x_44) ;  /* 0x00000000003c8947 */ /* 0x000fec0003800000 */
[----:B------:R-:W-:-:S13]  /*1330*/  FSETP.GTU.FTZ.AND P0, PT, |R4|, +INF , PT ;  /* 0x7f8000000400780b */ /* 0x000fda0003f1c200 */
[----:B------:R-:W-:Y:S05]  /*1340*/  @P0 BRA `(.L_x_45) ;  /* 0x0000000400280947 */ /* 0x000fea0003800000 */
[----:B------:R-:W-:-:S05]  /*1350*/  IMAD.MOV.U32 R5, RZ, RZ, 0x41700000 ;  /* 0x41700000ff057424 */ /* 0x000fca00078e00ff */
[----:B------:R-:W-:-:S13]  /*1360*/  LOP3.LUT P0, RZ, R5, 0x7fffffff, R8, 0xc8, !PT ;  /* 0x7fffffff05ff7812 */ /* 0x000fda000780c808 */
[----:B------:R-:W-:Y:S05]  /*1370*/  @!P0 BRA `(.L_x_46) ;  /* 0x0000000400148947 */ /* 0x000fea0003800000 */
[----:B------:R-:W-:-:S13]  /*1380*/  LOP3.LUT P0, RZ, R8, 0x7fffffff, RZ, 0xc0, !PT ;  /* 0x7fffffff08ff7812 */ /* 0x000fda000780c0ff */
[----:B------:R-:W-:Y:S05]  /*1390*/  @!P0 BRA `(.L_x_47) ;  /* 0x0000000400048947 */ /* 0x000fea0003800000 */
[----:B------:R-:W-:Y:S02]  /*13a0*/  FSETP.NEU.FTZ.AND P0, PT, |R4|, +INF , PT ;  /* 0x7f8000000400780b */ /* 0x000fe40003f1d200 */
[----:B------:R-:W-:-:S04]  /*13b0*/  LOP3.LUT P1, RZ, R5, 0x7fffffff, RZ, 0xc0, !PT ;  /* 0x7fffffff05ff7812 */ /* 0x000fc8000782c0ff */
[----:B------:R-:W-:-:S13]  /*13c0*/  PLOP3.LUT P0, PT, P0, P1, PT, 0x2f, 0xf2 ;  /* 0x0000000000f2781c */ /* 0x000fda0000702577 */
[----:B------:R-:W-:Y:S05]  /*13d0*/  @P0 BRA `(.L_x_48) ;  /* 0x0000000000e80947 */ /* 0x000fea0003800000 */
[----:B------:R-:W-:-:S13]  /*13e0*/  ISETP.GE.AND P0, PT, R9, RZ, PT ;  /* 0x000000ff0900720c */ /* 0x000fda0003f06270 */
[----:B------:R-:W-:Y:S02]  /*13f0*/  @P0 IMAD.MOV.U32 R5, RZ, RZ, RZ ;  /* 0x000000ffff050224 */ /* 0x000fe400078e00ff */
[----:B------:R-:W-:Y:S01]  /*1400*/  @!P0 FFMA R8, R4, 1.84467440737095516160e+19, RZ ;  /* 0x5f80000004088823 */ /* 0x000fe200000000ff */
[----:B------:R-:W-:-:S07]  /*1410*/  @!P0 IMAD.MOV.U32 R5, RZ, RZ, -0x40 ;  /* 0xffffffc0ff058424 */ /* 0x000fce00078e00ff */
.L_x_44:
[----:B------:R-:W-:Y:S01]  /*1420*/  UMOV UR4, 0x41700000 ;  /* 0x4170000000047882 */ /* 0x000fe20000000000 */
[----:B------:R-:W-:Y:S01]  /*1430*/  VIADD R9, R7, 0xffffff81 ;  /* 0xffffff8107097836 */ /* 0x000fe20000000000 */
[----:B------:R-:W-:-:S03]  /*1440*/  UIADD3 UR4, UPT, UPT, UR4, -0x1800000, URZ ;  /* 0xfe80000004047890 */ /* 0x000fc6000fffe0ff */
[----:B------:R-:W-:Y:S01]  /*1450*/  IMAD R4, R9, -0x800000, R8 ;  /* 0xff80000009047824 */ /* 0x000fe200078e0208 */
[----:B------:R-:W-:Y:S02]  /*1460*/  IADD3 R5, PT, PT, R5, -0x3, R9 ;  /* 0xfffffffd05057810 */ /* 0x000fe40007ffe009 */
[----:B------:R-:W-:-:S03]  /*1470*/  FADD.FTZ R11, -RZ, -UR4 ;  /* 0x80000004ff0b7e21 */ /* 0x000fc60008010100 */
[----:B------:R-:W0:Y:S02]  /*1480*/  MUFU.RCP R10, UR4 ;  /* 0x00000004000a7d08 */ /* 0x000e240008001000 */
[----:B0-----:R-:W-:-:S04]  /*1490*/  FFMA R7, R10, R11, 1 ;  /* 0x3f8000000a077423 */ /* 0x001fc8000000000b */
[----:B------:R-:W-:-:S04]  /*14a0*/  FFMA R7, R10, R7, R10 ;  /* 0x000000070a077223 */ /* 0x000fc8000000000a */
[----:B------:R-:W-:-:S04]  /*14b0*/  FFMA R8, R4, R7, RZ ;  /* 0x0000000704087223 */ /* 0x000fc800000000ff */
[----:B------:R-:W-:-:S04]  /*14c0*/  FFMA R10, R11, R8, R4 ;  /* 0x000000080b0a7223 */ /* 0x000fc80000000004 */
[----:B------:R-:W-:-:S04]  /*14d0*/  FFMA R10, R7, R10, R8 ;  /* 0x0000000a070a7223 */ /* 0x000fc80000000008 */
[----:B------:R-:W-:-:S04]  /*14e0*/  FFMA R11, R11, R10, R4 ;  /* 0x0000000a0b0b7223 */ /* 0x000fc80000000004 */
[----:B------:R-:W-:-:S05]  /*14f0*/  FFMA R4, R7, R11, R10 ;  /* 0x0000000b07047223 */ /* 0x000fca000000000a */
[----:B------:R-:W-:-:S04]  /*1500*/  SHF.R.U32.HI R8, RZ, 0x17, R4 ;  /* 0x00000017ff087819 */ /* 0x000fc80000011604 */
[----:B------:R-:W-:-:S04]  /*1510*/  LOP3.LUT R8, R8, 0xff, RZ, 0xc0, !PT ;  /* 0x000000ff08087812 */ /* 0x000fc800078ec0ff */
[----:B------:R-:W-:-:S05]  /*1520*/  IADD3 R12, PT, PT, R8, R5, RZ ;  /* 0x00000005080c7210 */ /* 0x000fca0007ffe0ff */
[----:B------:R-:W-:-:S05]  /*1530*/  VIADD R8, R12, 0xffffffff ;  /* 0xffffffff0c087836 */ /* 0x000fca0000000000 */
[----:B------:R-:W-:-:S13]  /*1540*/  ISETP.GE.U32.AND P0, PT, R8, 0xfe, PT ;  /* 0x000000fe0800780c */ /* 0x000fda0003f06070 */
[----:B------:R-:W-:Y:S05]  /*1550*/  @!P0 BRA `(.L_x_49) ;  /* 0x0000000000808947 */ /* 0x000fea0003800000 */
[----:B------:R-:W-:-:S13]  /*1560*/  ISETP.GT.AND P0, PT, R12, 0xfe, PT ;  /* 0x000000fe0c00780c */ /* 0x000fda0003f04270 */
[----:B------:R-:W-:Y:S05]  /*1570*/  @P0 BRA `(.L_x_50) ;  /* 0x00000000006c0947 */ /* 0x000fea0003800000 */
[----:B------:R-:W-:-:S13]  /*1580*/  ISETP.GE.AND P0, PT, R12, 0x1, PT ;  /* 0x000000010c00780c */ /* 0x000fda0003f06270 */
[----:B------:R-:W-:Y:S05]  /*1590*/  @P0 BRA `(.L_x_51) ;  /* 0x0000000000980947 */ /* 0x000fea0003800000 */
[----:B------:R-:W-:Y:S02]  /*15a0*/  ISETP.GE.AND P0, PT, R12, -0x18, PT ;  /* 0xffffffe80c00780c */ /* 0x000fe40003f06270 */
[----:B------:R-:W-:-:S11]  /*15b0*/  LOP3.LUT R4, R4, 0x80000000, RZ, 0xc0, !PT ;  /* 0x8000000004047812 */ /* 0x000fd600078ec0ff */
[----:B------:R-:W-:Y:S05]  /*15c0*/  @!P0 BRA `(.L_x_51) ;  /* 0x00000000008c8947 */ /* 0x000fea0003800000 */
[CCC-:B------:R-:W-:Y:S01]  /*15d0*/  FFMA.RZ R5, R7.reuse, R11.reuse, R10.reuse ;  /* 0x0000000b07057223 */ /* 0x1c0fe2000000c00a */
[-CC-:B------:R-:W-:Y:S01]  /*15e0*/  FFMA.RM R8, R7, R11.reuse, R10.reuse ;  /* 0x0000000b07087223 */ /* 0x180fe2000000400a */
[C---:B------:R-:W-:Y:S02]  /*15f0*/  ISETP.NE.AND P4, PT, R12.reuse, RZ, PT ;  /* 0x000000ff0c00720c */ /* 0x040fe40003f85270 */
[C---:B------:R-:W-:Y:S02]  /*1600*/  ISETP.NE.AND P1, PT, R12.reuse, RZ, PT ;  /* 0x000000ff0c00720c */ /* 0x040fe40003f25270 */
[----:B------:R-:W-:Y:S01]  /*1610*/  LOP3.LUT R9, R5, 0x7fffff, RZ, 0xc0, !PT ;  /* 0x007fffff05097812 */ /* 0x000fe200078ec0ff */
[----:B------:R-:W-:Y:S01]  /*1620*/  FFMA.RP R5, R7, R11, R10 ;  /* 0x0000000b07057223 */ /* 0x000fe2000000800a */
[----:B------:R-:W-:Y:S02]  /*1630*/  VIADD R10, R12, 0x20 ;  /* 0x000000200c0a7836 */ /* 0x000fe40000000000 */
[----:B------:R-:W-:Y:S01]  /*1640*/  LOP3.LUT R9, R9, 0x800000, RZ, 0xfc, !PT ;  /* 0x0080000009097812 */ /* 0x000fe200078efcff */
[----:B------:R-:W-:Y:S01]  /*1650*/  IMAD.MOV R7, RZ, RZ, -R12 ;  /* 0x000000ffff077224 */ /* 0x000fe200078e0a0c */
[----:B------:R-:W-:-:S02]  /*1660*/  FSETP.NEU.FTZ.AND P0, PT, R5, R8, PT ;  /* 0x000000080500720b */ /* 0x000fc40003f1d000 */
[----:B------:R-:W-:Y:S02]  /*1670*/  SHF.L.U32 R10, R9, R10, RZ ;  /* 0x0000000a090a7219 */ /* 0x000fe400000006ff */
[----:B------:R-:W-:Y:S02]  /*1680*/  SEL R8, R7, RZ, P4 ;  /* 0x000000ff07087207 */ /* 0x000fe40002000000 */
[----:B------:R-:W-:Y:S02]  /*1690*/  ISETP.NE.AND P1, PT, R10, RZ, P1 ;  /* 0x000000ff0a00720c */ /* 0x000fe40000f25270 */
[----:B------:R-:W-:Y:S02]  /*16a0*/  SHF.R.U32.HI R8, RZ, R8, R9 ;  /* 0x00000008ff087219 */ /* 0x000fe40000011609 */
[----:B------:R-:W-:Y:S02]  /*16b0*/  PLOP3.LUT P0, PT, P0, P1, PT, 0xf8, 0x8f ;  /* 0x00000000008f781c */ /* 0x000fe40000703f70 */
[----:B------:R-:W-:-:S02]  /*16c0*/  SHF.R.U32.HI R10, RZ, 0x1, R8 ;  /* 0x00000001ff0a7819 */ /* 0x000fc40000011608 */
[----:B------:R-:W-:-:S04]  /*16d0*/  SEL R5, RZ, 0x1, !P0 ;  /* 0x00000001ff057807 */ /* 0x000fc80004000000 */
[----:B------:R-:W-:-:S04]  /*16e0*/  LOP3.LUT R5, R5, 0x1, R10, 0xf8, !PT ;  /* 0x0000000105057812 */ /* 0x000fc800078ef80a */
[----:B------:R-:W-:-:S05]  /*16f0*/  LOP3.LUT R5, R5, R8, RZ, 0xc0, !PT ;  /* 0x0000000805057212 */ /* 0x000fca00078ec0ff */
[----:B------:R-:W-:-:S05]  /*1700*/  IMAD.IADD R5, R10, 0x1, R5 ;  /* 0x000000010a057824 */ /* 0x000fca00078e0205 */
[----:B------:R-:W-:Y:S01]  /*1710*/  LOP3.LUT R4, R5, R4, RZ, 0xfc, !PT ;  /* 0x0000000405047212 */ /* 0x000fe200078efcff */
[----:B------:R-:W-:Y:S06]  /*1720*/  BRA `(.L_x_51) ;  /* 0x0000000000347947 */ /* 0x000fec0003800000 */
.L_x_50:
[----:B------:R-:W-:-:S04]  /*1730*/  LOP3.LUT R4, R4, 0x80000000, RZ, 0xc0, !PT ;  /* 0x8000000004047812 */ /* 0x000fc800078ec0ff */
[----:B------:R-:W-:Y:S01]  /*1740*/  LOP3.LUT R4, R4, 0x7f800000, RZ, 0xfc, !PT ;  /* 0x7f80000004047812 */ /* 0x000fe200078efcff */
[----:B------:R-:W-:Y:S06]  /*1750*/  BRA `(.L_x_51) ;  /* 0x0000000000287947 */ /* 0x000fec0003800000 */
.L_x_49:
[----:B------:R-:W-:Y:S01]  /*1760*/  IMAD R4, R5, 0x800000, R4 ;  /* 0x0080000005047824 */ /* 0x000fe200078e0204 */
[----:B------:R-:W-:Y:S06]  /*1770*/  BRA `(.L_x_51) ;  /* 0x0000000000207947 */ /* 0x000fec0003800000 */
.L_x_48:
[----:B------:R-:W-:-:S04]  /*1780*/  LOP3.LUT R4, R5, 0x80000000, R8, 0x48, !PT ;  /* 0x8000000005047812 */ /* 0x000fc800078e4808 */
[----:B------:R-:W-:Y:S01]  /*1790*/  LOP3.LUT R4, R4, 0x7f800000, RZ, 0xfc, !PT ;  /* 0x7f80000004047812 */ /* 0x000fe200078efcff */
[----:B------:R-:W-:Y:S06]  /*17a0*/  BRA `(.L_x_51) ;  /* 0x0000000000147947 */ /* 0x000fec0003800000 */
.L_x_47:
[----:B------:R-:W-:Y:S01]  /*17b0*/  LOP3.LUT R4, R5, 0x80000000, R8, 0x48, !PT ;  /* 0x8000000005047812 */ /* 0x000fe200078e4808 */
[----:B------:R-:W-:Y:S06]  /*17c0*/  BRA `(.L_x_51) ;  /* 0x00000000000c7947 */ /* 0x000fec0003800000 */
.L_x_46:
[----:B------:R-:W0:Y:S01]  /*17d0*/  MUFU.RSQ R4, -QNAN ;  /* 0xffc0000000047908 */ /* 0x000e220000001400 */
[----:B------:R-:W-:Y:S05]  /*17e0*/  BRA `(.L_x_51) ;  /* 0x0000000000047947 */ /* 0x000fea0003800000 */
.L_x_45:
[----:B------:R-:W-:-:S07]  /*17f0*/  FADD.FTZ R4, R4, 15 ;  /* 0x4170000004047421 */ /* 0x000fce0000010000 */
.L_x_51:
[----:B------:R-:W-:-:S04]  /*1800*/  IMAD.MOV.U32 R7, RZ, RZ, 0x0 ;  /* 0x00000000ff077424 */ /* 0x000fc800078e00ff */
[----:B0-----:R-:W-:Y:S05]  /*1810*/  RET.REL.NODEC R6 `(_Z26BFS_kernel_multi_blk_inGPUPiS_P4int2S1_S_S_S_S_iiS_S_S_) ;  /* 0xffffffe406f87950 */ /* 0x001fea0003c3ffff */
.L_x_52:
        /* <DEDUP_REMOVED lines=14> */
.L_x_71:


//--------------------- .text._Z17BFS_in_GPU_kernelPiS_P4int2S1_S_S_iS_ii --------------------------
	.section	.text._Z17BFS_in_GPU_kernelPiS_P4int2S1_S_S_iS_ii,"ax",@progbits
	.align	128
.text._Z17BFS_in_GPU_kernelPiS_P4int2S1_S_S_iS_ii:
        .type           _Z17BFS_in_GPU_kernelPiS_P4int2S1_S_S_iS_ii,@function
        .size           _Z17BFS_in_GPU_kernelPiS_P4int2S1_S_S_iS_ii,(.L_x_73 - _Z17BFS_in_GPU_kernelPiS_P4int2S1_S_S_iS_ii)
        .other          _Z17BFS_in_GPU_kernelPiS_P4int2S1_S_S_iS_ii,@"STO_CUDA_ENTRY STV_DEFAULT"
_Z17BFS_in_GPU_kernelPiS_P4int2S1_S_S_iS_ii:
[----:B------:R-:W-:Y:S01]  /*0000*/  LDC R1, c[0x0][0x37c] ;  /* 0x0000df00ff017b82 */ /* 0x000fe20000000800 */
[----:B------:R-:W0:Y:S01]  /*0010*/  S2R R29, SR_TID.X ;  /* 0x00000000001d7919 */ /* 0x000e220000002100 */
[----:B------:R-:W1:Y:S01]  /*0020*/  LDCU UR4, c[0x0][0x3b0] ;  /* 0x00007600ff0477ac */ /* 0x000e620008000800 */
[----:B------:R-:W-:Y:S01]  /*0030*/  MOV R0, 0x400 ;  /* 0x0000040000007802 */ /* 0x000fe20000000f00 */
[----:B------:R-:W2:Y:S01]  /*0040*/  S2R R3, SR_CgaCtaId ;  /* 0x0000000000037919 */ /* 0x000ea20000008800 */
[----:B------:R-:W3:Y:S02]  /*0050*/  LDCU UR5, c[0x0][0x3c0] ;  /* 0x00007800ff0577ac */ /* 0x000ee40008000800 */
[C---:B------:R-:W-:Y:S01]  /*0060*/  IADD3 R2, PT, PT, R0.reuse, 0x3224, RZ ;  /* 0x0000322400027810 */ /* 0x040fe20007ffe0ff */
[C---:B------:R-:W-:Y:S01]  /*0070*/  VIADD R27, R0.reuse, 0x4 ;  /* 0x00000004001b7836 */ /* 0x040fe20000000000 */
[----:B------:R-:W4:Y:S01]  /*0080*/  S2R R6, SR_CTAID.X ;  /* 0x0000000000067919 */ /* 0x000f220000002500 */
[C---:B------:R-:W-:Y:S01]  /*0090*/  VIADD R28, R0.reuse, 0x24 ;  /* 0x00000024001c7836 */ /* 0x040fe20000000000 */
[----:B------:R-:W0:Y:S01]  /*00a0*/  LDCU.64 UR6, c[0x0][0x358] ;  /* 0x00006b00ff0677ac */ /* 0x000e220008000a00 */
[----:B------:R-:W-:-:S02]  /*00b0*/  VIADD R26, R0, 0x3a30 ;  /* 0x00003a30001a7836 */ /* 0x000fc40000000000 */
[----:B------:R-:W-:Y:S01]  /*00c0*/  VIADD R24, R0, 0x3a50 ;  /* 0x00003a5000187836 */ /* 0x000fe20000000000 */
[C---:B0-----:R-:W-:Y:S02]  /*00d0*/  ISETP.NE.U32.AND P0, PT, R29.reuse, RZ, PT ;  /* 0x000000ff1d00720c */ /* 0x041fe40003f05070 */
[----:B------:R-:W-:Y:S02]  /*00e0*/  ISETP.GT.U32.AND P1, PT, R29, 0x7, PT ;  /* 0x000000071d00780c */ /* 0x000fe40003f24070 */
[C---:B--2---:R-:W-:Y:S02]  /*00f0*/  LEA R27, R3.reuse, R27, 0x18 ;  /* 0x0000001b031b7211 */ /* 0x044fe400078ec0ff */
[C---:B------:R-:W-:Y:S02]  /*0100*/  LEA R28, R3.reuse, R28, 0x18 ;  /* 0x0000001c031c7211 */ /* 0x040fe400078ec0ff */
[C---:B------:R-:W-:Y:S02]  /*0110*/  LEA R2, R3.reuse, R2, 0x18 ;  /* 0x0000000203027211 */ /* 0x040fe400078ec0ff */
[----:B------:R-:W-:-:S02]  /*0120*/  LEA R26, R3, R26, 0x18 ;  /* 0x0000001a031a7211 */ /* 0x000fc400078ec0ff */
[C---:B------:R-:W-:Y:S02]  /*0130*/  LEA R24, R3.reuse, R24, 0x18 ;  /* 0x0000001803187211 */ /* 0x040fe400078ec0ff */
[----:B------:R-:W-:Y:S01]  /*0140*/  @!P0 LEA R4, R3, R0, 0x18 ;  /* 0x0000000003048211 */ /* 0x000fe200078ec0ff */
[----:B------:R-:W-:Y:S01]  /*0150*/  HFMA2 R3, -RZ, RZ, 0, 0 ;  /* 0x00000000ff037431 */ /* 0x000fe200000001ff */
[----:B----4-:R-:W-:Y:S01]  /*0160*/  LEA R25, R6, R29, 0x9 ;  /* 0x0000001d06197211 */ /* 0x010fe200078e48ff */
[----:B---3--:R-:W-:Y:S01]  /*0170*/  IMAD.U32 R0, RZ, RZ, UR5 ;  /* 0x00000005ff007e24 */ /* 0x008fe2000f8e00ff */
[----:B------:R-:W-:Y:S01]  /*0180*/  SHF.R.U32.HI R20, RZ, 0x3, R29 ;  /* 0x00000003ff147819 */ /* 0x000fe2000001161d */
[----:B------:R1:W-:Y:S02]  /*0190*/  @!P0 STS [R4], RZ ;  /* 0x000000ff04008388 */ /* 0x0003e40000000800 */
[----:B-1----:R-:W-:-:S07]  /*01a0*/  IMAD.U32 R4, RZ, RZ, UR4 ;  /* 0x00000004ff047e24 */ /* 0x002fce000f8e00ff */
.L_x_67:
[----:B012---:R-:W-:Y:S05]  /*01b0*/  @P1 BRA `(.L_x_53) ;  /* 0x0000000000281947 */ /* 0x007fea0003800000 */
[----:B------:R-:W0:Y:S01]  /*01c0*/  LDC R5, c[0x0][0x360] ;  /* 0x0000d800ff057b82 */ /* 0x000e220000000800 */
[----:B------:R-:W-:-:S05]  /*01d0*/  IMAD R8, R29, 0x4, R24 ;  /* 0x000000041d087824 */ /* 0x000fca00078e0218 */
[----:B------:R1:W-:Y:S01]  /*01e0*/  STS [R8], RZ ;  /* 0x000000ff08007388 */ /* 0x0003e20000000800 */
[----:B0-----:R-:W-:Y:S02]  /*01f0*/  LOP3.LUT R6, R5, 0x7, RZ, 0xc0, !PT ;  /* 0x0000000705067812 */ /* 0x001fe400078ec0ff */
[----:B------:R-:W-:Y:S02]  /*0200*/  SHF.R.U32.HI R5, RZ, 0x3, R5 ;  /* 0x00000003ff057819 */ /* 0x000fe40000011605 */
[C---:B------:R-:W-:Y:S01]  /*0210*/  ISETP.GE.U32.AND P2, PT, R29.reuse, R6, PT ;  /* 0x000000061d00720c */ /* 0x040fe20003f46070 */
[----:B------:R-:W-:-:S05]  /*0220*/  IMAD R6, R29, 0x4, R27 ;  /* 0x000000041d067824 */ /* 0x000fca00078e021b */
[----:B------:R1:W-:Y:S07]  /*0230*/  STS [R6], R5 ;  /* 0x0000000506007388 */ /* 0x0003ee0000000800 */
[----:B------:R-:W-:-:S05]  /*0240*/  @!P2 IADD3 R7, PT, PT, R5, 0x1, RZ ;  /* 0x000000010507a810 */ /* 0x000fca0007ffe0ff */
[----:B------:R1:W-:Y:S02]  /*0250*/  @!P2 STS [R6], R7 ;  /* 0x000000070600a388 */ /* 0x0003e40000000800 */
.L_x_53:
[----:B------:R-:W-:Y:S01]  /*0260*/  ISETP.GT.AND P2, PT, R4, R25, PT ;  /* 0x000000190400720c */ /* 0x000fe20003f44270 */
[----:B------:R-:W-:Y:S05]  /*0270*/  WARPSYNC.ALL ;  /* 0x0000000000007948 */ /* 0x000fea0003800000 */
[----:B------:R-:W-:Y:S06]  /*0280*/  BAR.SYNC.DEFER_BLOCKING 0x0 ;  /* 0x0000000000007b1d */ /* 0x000fec0000010000 */
[----:B------:R-:W-:Y:S04]  /*0290*/  BSSY.RECONVERGENT B0, `(.L_x_54) ;  /* 0x0000034000007945 */ /* 0x000fe80003800200 */
[----:B------:R-:W-:Y:S05]  /*02a0*/  @!P2 BRA `(.L_x_55) ;  /* 0x0000000000c8a947 */ /* 0x000fea0003800000 */
[----:B------:R-:W0:Y:S01]  /*02b0*/  S2UR UR5, SR_CgaCtaId ;  /* 0x00000000000579c3 */ /* 0x000e220000008800 */
[----:B------:R-:W-:Y:S02]  /*02c0*/  UMOV UR4, 0x400 ;  /* 0x0000040000047882 */ /* 0x000fe40000000000 */
[----:B0-----:R-:W-:-:S09]  /*02d0*/  ULEA UR4, UR5, UR4, 0x18 ;  /* 0x0000000405047291 */ /* 0x001fd2000f8ec0ff */
[----:B------:R-:W0:Y:S02]  /*02e0*/  LDS R4, [UR4] ;  /* 0x00000004ff047984 */ /* 0x000e240008000800 */
[----:B0-----:R-:W-:-:S13]  /*02f0*/  ISETP.NE.AND P2, PT, R4, RZ, PT ;  /* 0x000000ff0400720c */ /* 0x001fda0003f45270 */
[----:B-1----:R-:W0:Y:S02]  /*0300*/  @!P2 LDC.64 R6, c[0x0][0x380] ;  /* 0x0000e000ff06ab82 */ /* 0x002e240000000a00 */
[----:B0-----:R-:W-:-:S05]  /*0310*/  @!P2 IMAD.WIDE R6, R25, 0x4, R6 ;  /* 0x000000041906a825 */ /* 0x001fca00078e0206 */
[----:B------:R-:W2:Y:S01]  /*0320*/  @!P2 LDG.E R15, desc[UR6][R6.64] ;  /* 0x00000006060fa981 */ /* 0x000ea2000c1e1900 */
[----:B------:R-:W-:Y:S01]  /*0330*/  @P2 IMAD R12, R25, 0x4, R2 ;  /* 0x00000004190c2824 */ /* 0x000fe200078e0202 */
[----:B------:R-:W2:Y:S01]  /*0340*/  LDCU UR4, c[0x0][0x3e0] ;  /* 0x00007c00ff0477ac */ /* 0x000ea20008000800 */
[----:B------:R-:W-:-:S03]  /*0350*/  UMOV UR5, URZ ;  /* 0x000000ff00057c82 */ /* 0x000fc60008000000 */
[----:B------:R-:W2:Y:S02]  /*0360*/  @P2 LDS R15, [R12] ;  /* 0x000000000c0f2984 */ /* 0x000ea40000000800 */
[----:B--2---:R-:W5:Y:S01]  /*0370*/  TLD.LZ RZ, R8, R15, UR4, 1D, 0x3 ;  /* 0x00ff04ff0f087f66 */ /* 0x004f6200081e03ff */
[----:B------:R-:W0:Y:S01]  /*0380*/  LDC.64 R10, c[0x0][0x3a0] ;  /* 0x0000e800ff0a7b82 */ /* 0x000e220000000a00 */
[----:B------:R-:W-:-:S07]  /*0390*/  IMAD.MOV.U32 R19, RZ, RZ, 0xfe7965 ;  /* 0x00fe7965ff137424 */ /* 0x000fce00078e00ff */
[----:B------:R-:W1:Y:S01]  /*03a0*/  LDC.64 R4, c[0x0][0x3a8] ;  /* 0x0000ea00ff047b82 */ /* 0x000e620000000a00 */
[----:B0-----:R-:W-:-:S05]  /*03b0*/  IMAD.WIDE R10, R15, 0x4, R10 ;  /* 0x000000040f0a7825 */ /* 0x001fca00078e020a */
[----:B------:R0:W-:Y:S01]  /*03c0*/  STG.E desc[UR6][R10.64], R19 ;  /* 0x000000130a007986 */ /* 0x0001e2000c101906 */
[----:B-1----:R-:W-:Y:S01]  /*03d0*/  IMAD.WIDE R16, R15, 0x4, R4 ;  /* 0x000000040f107825 */ /* 0x002fe200078e0204 */
[----:B-----5:R-:W-:-:S04]  /*03e0*/  IADD3 R13, PT, PT, R8, R9, RZ ;  /* 0x00000009080d7210 */ /* 0x020fc80007ffe0ff */
[----:B------:R-:W-:-:S13]  /*03f0*/  ISETP.GT.AND P2, PT, R13, R8, PT ;  /* 0x000000080d00720c */ /* 0x000fda0003f44270 */
[----:B0-----:R-:W-:Y:S05]  /*0400*/  @!P2 BRA `(.L_x_55) ;  /* 0x000000000070a947 */ /* 0x001fea0003800000 */
[----:B------:R0:W4:Y:S01]  /*0410*/  LDG.E R12, desc[UR6][R16.64] ;  /* 0x00000006100c7981 */ /* 0x000122000c1e1900 */
[----:B------:R-:W1:Y:S01]  /*0420*/  LDC.64 R4, c[0x0][0x3a8] ;  /* 0x0000ea00ff047b82 */ /* 0x000e620000000a00 */
[----:B------:R-:W-:Y:S01]  /*0430*/  IMAD.MOV.U32 R14, RZ, RZ, R8 ;  /* 0x000000ffff0e7224 */ /* 0x000fe200078e0008 */
[----:B------:R-:W-:-:S06]  /*0440*/  LOP3.LUT R15, R29, 0x7, RZ, 0xc0, !PT ;  /* 0x000000071d0f7812 */ /* 0x000fcc00078ec0ff */
[----:B------:R-:W2:Y:S02]  /*0450*/  LDC.64 R6, c[0x0][0x3a0] ;  /* 0x0000e800ff067b82 */ /* 0x000ea40000000a00 */
.L_x_58:
[----:B------:R-:W3:Y:S01]  /*0460*/  LDCU UR4, c[0x0][0x3e4] ;  /* 0x00007c80ff0477ac */ /* 0x000ee20008000800 */
[----:B------:R-:W-:Y:S02]  /*0470*/  UMOV UR5, URZ ;  /* 0x000000ff00057c82 */ /* 0x000fe40008000000 */
[----:B-1-3--:R-:W5:Y:S02]  /*0480*/  TLD.LZ RZ, R8, R14, UR4, 1D, 0x3 ;  /* 0x00ff04ff0e087f66 */ /* 0x00af6400081e03ff */
[----:B-1---5:R-:W-:-:S04]  /*0490*/  IMAD.WIDE R10, R8, 0x4, R4 ;  /* 0x00000004080a7825 */ /* 0x022fc800078e0204 */
[----:B----4-:R-:W-:-:S05]  /*04a0*/  IMAD.IADD R9, R12, 0x1, R9 ;  /* 0x000000010c097824 */ /* 0x010fca00078e0209 */
[----:B------:R-:W3:Y:S01]  /*04b0*/  ATOMG.E.MIN.S32.STRONG.GPU PT, R10, desc[UR6][R10.64], R9 ;  /* 0x800000090a0a79a8 */ /* 0x000ee200089ef306 */
[----:B------:R-:W-:Y:S01]  /*04c0*/  IADD3 R14, PT, PT, R14, 0x1, RZ ;  /* 0x000000010e0e7810 */ /* 0x000fe20007ffe0ff */
[----:B------:R-:W-:Y:S03]  /*04d0*/  BSSY.RECONVERGENT B1, `(.L_x_56) ;  /* 0x000000e000017945 */ /* 0x000fe60003800200 */
[----:B------:R-:W-:Y:S02]  /*04e0*/  ISETP.NE.AND P2, PT, R13, R14, PT ;  /* 0x0000000e0d00720c */ /* 0x000fe40003f45270 */
[----:B---3--:R-:W-:-:S13]  /*04f0*/  ISETP.GT.AND P3, PT, R10, R9, PT ;  /* 0x000000090a00720c */ /* 0x008fda0003f64270 */
[----:B------:R-:W-:Y:S05]  /*0500*/  @!P3 BRA `(.L_x_57) ;  /* 0x000000000028b947 */ /* 0x000fea0003800000 */
[----:B--2---:R-:W-:-:S06]  /*0510*/  IMAD.WIDE R10, R8, 0x4, R6 ;  /* 0x00000004080a7825 */ /* 0x004fcc00078e0206 */
[----:B------:R-:W2:Y:S02]  /*0520*/  ATOMG.E.EXCH.STRONG.GPU PT, R11, desc[UR6][R10.64], R0 ;  /* 0x800000000a0b79a8 */ /* 0x000ea4000c1ef106 */
[----:B--2---:R-:W-:-:S13]  /*0530*/  ISETP.NE.AND P3, PT, R11, R0, PT ;  /* 0x000000000b00720c */ /* 0x004fda0003f65270 */
[----:B------:R-:W-:Y:S05]  /*0540*/  @!P3 BRA `(.L_x_57) ;  /* 0x000000000018b947 */ /* 0x000fea0003800000 */
[----:B------:R-:W-:Y:S02]  /*0550*/  IMAD.MOV.U32 R10, RZ, RZ, 0x1 ;  /* 0x00000001ff0a7424 */ /* 0x000fe400078e00ff */
[----:B------:R-:W-:-:S05]  /*0560*/  IMAD R9, R15, 0x4, R24 ;  /* 0x000000040f097824 */ /* 0x000fca00078e0218 */
[----:B------:R-:W1:Y:S02]  /*0570*/  ATOMS.ADD.S32 R10, [R9], R10 ;  /* 0x0000000a090a738c */ /* 0x000e640000000200 */
[----:B-1----:R-:W-:-:S05]  /*0580*/  IMAD R11, R15, 0x190, R10 ;  /* 0x000001900f0b7824 */ /* 0x002fca00078e020a */
[----:B------:R-:W-:-:S05]  /*0590*/  LEA R11, R11, R28, 0x2 ;  /* 0x0000001c0b0b7211 */ /* 0x000fca00078e10ff */
[----:B------:R1:W-:Y:S02]  /*05a0*/  STS [R11], R8 ;  /* 0x000000080b007388 */ /* 0x0003e40000000800 */
.L_x_57:
[----:B------:R-:W-:Y:S05]  /*05b0*/  BSYNC.RECONVERGENT B1 ;  /* 0x0000000000017941 */ /* 0x000fea0003800200 */
.L_x_56:
[----:B------:R-:W-:Y:S05]  /*05c0*/  @P2 BRA `(.L_x_58) ;  /* 0xfffffffc00a42947 */ /* 0x000fea000383ffff */
.L_x_55:
[----:B------:R-:W-:Y:S05]  /*05d0*/  BSYNC.RECONVERGENT B0 ;  /* 0x0000000000007941 */ /* 0x000fea0003800200 */
.L_x_54:
[----:B------:R-:W-:Y:S06]  /*05e0*/  BAR.SYNC.DEFER_BLOCKING 0x0 ;  /* 0x0000000000007b1d */ /* 0x000fec0000010000 */
[----:B------:R-:W-:Y:S04]  /*05f0*/  BSSY.RECONVERGENT B0, `(.L_x_59) ;  /* 0x0000015000007945 */ /* 0x000fe80003800200 */
[----:B------:R-:W-:Y:S05]  /*0600*/  @P0 BRA `(.L_x_60) ;  /* 0x00000000004c0947 */ /* 0x000fea0003800000 */
[----:B------:R-:W3:Y:S01]  /*0610*/  S2UR UR5, SR_CgaCtaId ;  /* 0x00000000000579c3 */ /* 0x000ee20000008800 */
[----:B------:R-:W-:Y:S01]  /*0620*/  UMOV UR4, 0x400 ;  /* 0x0000040000047882 */ /* 0x000fe20000000000 */
[----:B0-----:R-:W-:-:S06]  /*0630*/  IMAD.MOV.U32 R16, RZ, RZ, RZ ;  /* 0x000000ffff107224 */ /* 0x001fcc00078e00ff */
[----:B------:R-:W0:Y:S01]  /*0640*/  LDC.64 R22, c[0x0][0x3b8] ;  /* 0x0000ee00ff167b82 */ /* 0x000e220000000a00 */
[----:B---3--:R-:W-:-:S09]  /*0650*/  ULEA UR4, UR5, UR4, 0x18 ;  /* 0x0000000405047291 */ /* 0x008fd2000f8ec0ff */
[----:B-1----:R-:W1:Y:S04]  /*0660*/  LDS.128 R8, [UR4+0x3a50] ;  /* 0x003a5004ff087984 */ /* 0x002e680008000c00 */
[----:B--2---:R-:W2:Y:S01]  /*0670*/  LDS.128 R4, [UR4+0x3a60] ;  /* 0x003a6004ff047984 */ /* 0x004ea20008000c00 */
[----:B-1----:R-:W-:Y:S02]  /*0680*/  IMAD.IADD R18, R8, 0x1, R9 ;  /* 0x0000000108127824 */ /* 0x002fe400078e0209 */
[----:B------:R-:W-:Y:S02]  /*0690*/  IMAD.MOV.U32 R17, RZ, RZ, R8 ;  /* 0x000000ffff117224 */ /* 0x000fe400078e0008 */
[----:B------:R-:W-:-:S05]  /*06a0*/  IMAD.IADD R19, R10, 0x1, R18 ;  /* 0x000000010a137824 */ /* 0x000fca00078e0212 */
[----:B------:R-:W-:Y:S01]  /*06b0*/  IADD3 R12, PT, PT, R11, R19, RZ ;  /* 0x000000130b0c7210 */ /* 0x000fe20007ffe0ff */
[----:B------:R3:W-:Y:S04]  /*06c0*/  STS.128 [UR4+0x3a30], R16 ;  /* 0x003a3010ff007988 */ /* 0x0007e80008000c04 */
[----:B--2---:R-:W-:-:S04]  /*06d0*/  IMAD.IADD R13, R12, 0x1, R4 ;  /* 0x000000010c0d7824 */ /* 0x004fc800078e0204 */
[----:B------:R-:W-:-:S05]  /*06e0*/  IMAD.IADD R14, R5, 0x1, R13 ;  /* 0x00000001050e7824 */ /* 0x000fca00078e020d */
[----:B------:R-:W-:-:S04]  /*06f0*/  IADD3 R15, PT, PT, R6, R14, RZ ;  /* 0x0000000e060f7210 */ /* 0x000fc80007ffe0ff */
[----:B------:R-:W-:Y:S01]  /*0700*/  IADD3 R7, PT, PT, R7, R15, RZ ;  /* 0x0000000f07077210 */ /* 0x000fe20007ffe0ff */
[----:B------:R3:W-:Y:S04]  /*0710*/  STS.128 [UR4+0x3a40], R12 ;  /* 0x003a400cff007988 */ /* 0x0007e80008000c04 */
[----:B------:R3:W-:Y:S04]  /*0720*/  STS [UR4], R7 ;  /* 0x00000007ff007988 */ /* 0x0007e80008000804 */
[----:B0-----:R3:W-:Y:S02]  /*0730*/  STG.E desc[UR6][R22.64], R7 ;  /* 0x0000000716007986 */ /* 0x0017e4000c101906 */
.L_x_60:
[----:B------:R-:W-:Y:S05]  /*0740*/  BSYNC.RECONVERGENT B0 ;  /* 0x0000000000007941 */ /* 0x000fea0003800200 */
.L_x_59:
[----:B------:R-:W4:Y:S08]  /*0750*/  S2UR UR5, SR_CgaCtaId ;  /* 0x00000000000579c3 */ /* 0x000f300000008800 */
[----:B------:R-:W-:Y:S06]  /*0760*/  BAR.SYNC.DEFER_BLOCKING 0x0 ;  /* 0x0000000000007b1d */ /* 0x000fec0000010000 */
[----:B------:R-:W-:-:S02]  /*0770*/  UMOV UR4, 0x400 ;  /* 0x0000040000047882 */ /* 0x000fc40000000000 */
[----:B----4-:R-:W-:-:S09]  /*0780*/  ULEA UR4, UR5, UR4, 0x18 ;  /* 0x0000000405047291 */ /* 0x010fd2000f8ec0ff */
[----:B------:R-:W4:Y:S02]  /*0790*/  LDS R4, [UR4] ;  /* 0x00000004ff047984 */ /* 0x000f240008000800 */
[----:B----4-:R-:W-:-:S13]  /*07a0*/  ISETP.NE.AND P2, PT, R4, RZ, PT ;  /* 0x000000ff0400720c */ /* 0x010fda0003f45270 */
[----:B------:R-:W-:Y:S05]  /*07b0*/  @!P2 EXIT ;  /* 0x000000000000a94d */ /* 0x000fea0003800000 */
[----:B------:R-:W-:-:S13]  /*07c0*/  ISETP.GT.AND P2, PT, R4, 0x200, PT ;  /* 0x000002000400780c */ /* 0x000fda0003f44270 */
[----:B------:R-:W-:Y:S05]  /*07d0*/  @P2 BRA `(.L_x_61) ;  /* 0x0000000000a82947 */ /* 0x000fea0003800000 */
[----:B-123--:R-:W-:Y:S01]  /*07e0*/  LOP3.LUT R7, R29, 0x7, RZ, 0xc0, !PT ;  /* 0x000000071d077812 */ /* 0x00efe200078ec0ff */
[----:B------:R-:W-:Y:S04]  /*07f0*/  BSSY.RECONVERGENT B0, `(.L_x_62) ;  /* 0x000001f000007945 */ /* 0x000fe80003800200 */
[----:B------:R-:W-:-:S06]  /*0800*/  IMAD R11, R7, 0x4, R24 ;  /* 0x00000004070b7824 */ /* 0x000fcc00078e0218 */
[----:B------:R-:W1:Y:S02]  /*0810*/  LDS R11, [R11] ;  /* 0x000000000b0b7984 */ /* 0x000e640000000800 */
[----:B-1----:R-:W-:-:S13]  /*0820*/  ISETP.GT.AND P2, PT, R11, R20, PT ;  /* 0x000000140b00720c */ /* 0x002fda0003f44270 */
[----:B------:R-:W-:Y:S05]  /*0830*/  @!P2 BRA `(.L_x_63) ;  /* 0x000000000068a947 */ /* 0x000fea0003800000 */
[C---:B------:R-:W-:Y:S01]  /*0840*/  IMAD R5, R7.reuse, 0x4, R26 ;  /* 0x0000000407057824 */ /* 0x040fe200078e021a */
[C---:B------:R-:W-:Y:S02]  /*0850*/  LEA R4, R7.reuse, R27, 0x2 ;  /* 0x0000001b07047211 */ /* 0x040fe400078e10ff */
[--C-:B------:R-:W-:Y:S02]  /*0860*/  SHF.R.S32.HI R21, RZ, 0x1f, R20.reuse ;  /* 0x0000001fff157819 */ /* 0x100fe40000011414 */
[----:B------:R-:W1:Y:S01]  /*0870*/  LDS R10, [R5] ;  /* 0x00000000050a7984 */ /* 0x000e620000000800 */
[----:B------:R-:W-:Y:S01]  /*0880*/  SHF.R.S32.HI R8, RZ, 0x1f, R7 ;  /* 0x0000001fff087819 */ /* 0x000fe20000011407 */
[----:B------:R-:W-:Y:S02]  /*0890*/  IMAD.WIDE.U32 R6, R7, 0x190, R20 ;  /* 0x0000019007067825 */ /* 0x000fe400078e0014 */
[----:B------:R-:W2:Y:S02]  /*08a0*/  LDS R4, [R4] ;  /* 0x0000000004047984 */ /* 0x000ea40000000800 */
[----:B------:R-:W-:-:S02]  /*08b0*/  IMAD R9, R8, 0x190, RZ ;  /* 0x0000019008097824 */ /* 0x000fc400078e02ff */
[----:B------:R-:W-:Y:S02]  /*08c0*/  IMAD.MOV.U32 R8, RZ, RZ, R28 ;  /* 0x000000ffff087224 */ /* 0x000fe400078e001c */
[----:B------:R-:W-:Y:S02]  /*08d0*/  IMAD.IADD R12, R7, 0x1, R9 ;  /* 0x00000001070c7824 */ /* 0x000fe400078e0209 */
[----:B------:R-:W-:-:S03]  /*08e0*/  HFMA2 R9, -RZ, RZ, 0, 0 ;  /* 0x00000000ff097431 */ /* 0x000fc600000001ff */
[----:B------:R-:W-:-:S04]  /*08f0*/  IMAD.WIDE.U32 R6, R6, 0x4, R8 ;  /* 0x0000000406067825 */ /* 0x000fc800078e0008 */
[----:B------:R-:W-:Y:S01]  /*0900*/  IMAD.SHL.U32 R9, R12, 0x4, RZ ;  /* 0x000000040c097824 */ /* 0x000fe200078e00ff */
[----:B------:R-:W-:-:S03]  /*0910*/  MOV R8, R6 ;  /* 0x0000000600087202 */ /* 0x000fc60000000f00 */
[----:B------:R-:W-:Y:S02]  /*0920*/  IMAD.IADD R9, R7, 0x1, R9 ;  /* 0x0000000107097824 */ /* 0x000fe400078e0209 */
[----:B-1----:R-:W-:Y:S01]  /*0930*/  IMAD.IADD R5, R20, 0x1, R10 ;  /* 0x0000000114057824 */ /* 0x002fe200078e020a */
[----:B------:R-:W-:-:S03]  /*0940*/  IADD3 R10, PT, PT, R11, R10, RZ ;  /* 0x0000000a0b0a7210 */ /* 0x000fc60007ffe0ff */
[----:B--2---:R-:W-:-:S07]  /*0950*/  IMAD.WIDE R6, R5, 0x4, R2 ;  /* 0x0000000405067825 */ /* 0x004fce00078e0202 */
.L_x_64:
[----:B-1----:R1:W2:Y:S01]  /*0960*/  LDS R11, [R8] ;  /* 0x00000000080b7984 */ /* 0x0022a20000000800 */
[--C-:B------:R-:W-:Y:S01]  /*0970*/  IMAD.MOV.U32 R12, RZ, RZ, R6.reuse ;  /* 0x000000ffff0c7224 */ /* 0x100fe200078e0006 */
[C---:B------:R-:W-:Y:S01]  /*0980*/  IADD3 R5, PT, PT, R4.reuse, R5, RZ ;  /* 0x0000000504057210 */ /* 0x040fe20007ffe0ff */
[----:B------:R-:W-:-:S03]  /*0990*/  IMAD.WIDE R6, R4, 0x4, R6 ;  /* 0x0000000404067825 */ /* 0x000fc600078e0206 */
[----:B------:R-:W-:Y:S01]  /*09a0*/  ISETP.GE.AND P2, PT, R5, R10, PT ;  /* 0x0000000a0500720c */ /* 0x000fe20003f46270 */
[----:B-1----:R-:W-:Y:S01]  /*09b0*/  IMAD.WIDE R8, R4, 0x4, R8 ;  /* 0x0000000404087825 */ /* 0x002fe200078e0208 */
[----:B--2---:R1:W-:Y:S11]  /*09c0*/  STS [R12], R11 ;  /* 0x0000000b0c007388 */ /* 0x0043f60000000800 */
[----:B------:R-:W-:Y:S05]  /*09d0*/  @!P2 BRA `(.L_x_64) ;  /* 0xfffffffc00e0a947 */ /* 0x000fea000383ffff */
.L_x_63:
[----:B------:R-:W-:Y:S05]  /*09e0*/  BSYNC.RECONVERGENT B0 ;  /* 0x0000000000007941 */ /* 0x000fea0003800200 */
.L_x_62:
[----:B------:R-:W-:Y:S06]  /*09f0*/  BAR.SYNC.DEFER_BLOCKING 0x0 ;  /* 0x0000000000007b1d */ /* 0x000fec0000010000 */
[----:B------:R-:W-:Y:S01]  /*0a00*/  BSSY.RECONVERGENT B0, `(.L_x_65) ;  /* 0x0000006000007945 */ /* 0x000fe20003800200 */
[----:B------:R-:W2:Y:S03]  /*0a10*/  LDS R4, [UR4] ;  /* 0x00000004ff047984 */ /* 0x000ea60008000800 */
[----:B------:R-:W-:Y:S05]  /*0a20*/  @P0 BRA `(.L_x_66) ;  /* 0x00000000000c0947 */ /* 0x000fea0003800000 */
[----:B------:R-:W-:Y:S01]  /*0a30*/  ISETP.NE.AND P2, PT, R0, 0xfe7963, PT ;  /* 0x00fe79630000780c */ /* 0x000fe20003f45270 */
[----:B------:R-:W-:-:S05]  /*0a40*/  IMAD.MOV.U32 R0, RZ, RZ, 0xfe7964 ;  /* 0x00fe7964ff007424 */ /* 0x000fca00078e00ff */
[----:B------:R-:W-:-:S07]  /*0a50*/  SEL R0, R0, 0xfe7963, !P2 ;  /* 0x00fe796300007807 */ /* 0x000fce0005000000 */
.L_x_66:
[----:B------:R-:W-:Y:S05]  /*0a60*/  BSYNC.RECONVERGENT B0 ;  /* 0x0000000000007941 */ /* 0x000fea0003800200 */
.L_x_65:
[----:B------:R-:W-:Y:S05]  /*0a70*/  BRA `(.L_x_67) ;  /* 0xfffffff400cc7947 */ /* 0x000fea000383ffff */
.L_x_61:
[----:B-1----:R-:W-:-:S04]  /*0a80*/  LOP3.LUT R5, R29, 0x7, RZ, 0xc0, !PT ;  /* 0x000000071d057812 */ /* 0x002fc800078ec0ff */
[----:B--23--:R-:W-:-:S06]  /*0a90*/  LEA R7, R5, R24, 0x2 ;  /* 0x0000001805077211 */ /* 0x00cfcc00078e10ff */
[----:B------:R-:W1:Y:S02]  /*0aa0*/  LDS R7, [R7] ;  /* 0x0000000007077984 */ /* 0x000e640000000800 */
[----:B-1----:R-:W-:-:S13]  /*0ab0*/  ISETP.GT.AND P0, PT, R7, R20, PT ;  /* 0x000000140700720c */ /* 0x002fda0003f04270 */
[----:B------:R-:W-:Y:S05]  /*0ac0*/  @!P0 EXIT ;  /* 0x000000000000894d */ /* 0x000fea0003800000 */
[C---:B------:R-:W-:Y:S01]  /*0ad0*/  IMAD R6, R5.reuse, 0x4, R26 ;  /* 0x0000000405067824 */ /* 0x040fe200078e021a */
[C---:B------:R-:W-:Y:S01]  /*0ae0*/  LEA R0, R5.reuse, R27, 0x2 ;  /* 0x0000001b05007211 */ /* 0x040fe200078e10ff */
[----:B------:R-:W1:Y:S01]  /*0af0*/  LDC.64 R2, c[0x0][0x388] ;  /* 0x0000e200ff027b82 */ /* 0x000e620000000a00 */
[--C-:B------:R-:W-:Y:S01]  /*0b00*/  SHF.R.S32.HI R21, RZ, 0x1f, R20.reuse ;  /* 0x0000001fff157819 */ /* 0x100fe20000011414 */
[----:B------:R-:W-:Y:S01]  /*0b10*/  HFMA2 R29, -RZ, RZ, 0, 0 ;  /* 0x00000000ff1d7431 */ /* 0x000fe200000001ff */
[----:B------:R-:W-:Y:S01]  /*0b20*/  SHF.R.S32.HI R8, RZ, 0x1f, R5 ;  /* 0x0000001fff087819 */ /* 0x000fe20000011405 */
[----:B------:R-:W2:Y:S01]  /*0b30*/  LDS R6, [R6] ;  /* 0x0000000006067984 */ /* 0x000ea20000000800 */
[----:B------:R-:W-:-:S03]  /*0b40*/  IMAD.WIDE.U32 R4, R5, 0x190, R20 ;  /* 0x0000019005047825 */ /* 0x000fc600078e0014 */
[----:B------:R-:W3:Y:S01]  /*0b50*/  LDS R0, [R0] ;  /* 0x0000000000007984 */ /* 0x000ee20000000800 */
[----:B------:R-:W-:Y:S02]  /*0b60*/  IMAD R9, R8, 0x190, RZ ;  /* 0x0000019008097824 */ /* 0x000fe400078e02ff */
[----:B------:R-:W-:-:S04]  /*0b70*/  IMAD.WIDE.U32 R28, R4, 0x4, R28 ;  /* 0x00000004041c7825 */ /* 0x000fc800078e001c */
[----:B------:R-:W-:Y:S02]  /*0b80*/  IMAD.IADD R9, R5, 0x1, R9 ;  /* 0x0000000105097824 */ /* 0x000fe400078e0209 */
[----:B------:R-:W-:Y:S02]  /*0b90*/  IMAD.MOV.U32 R4, RZ, RZ, R28 ;  /* 0x000000ffff047224 */ /* 0x000fe400078e001c */
[----:B------:R-:W-:-:S05]  /*0ba0*/  IMAD.SHL.U32 R9, R9, 0x4, RZ ;  /* 0x0000000409097824 */ /* 0x000fca00078e00ff */
[----:B------:R-:W-:Y:S02]  /*0bb0*/  IADD3 R5, PT, PT, R29, R9, RZ ;  /* 0x000000091d057210 */ /* 0x000fe40007ffe0ff */
[----:B--2---:R-:W-:Y:S01]  /*0bc0*/  IADD3 R21, PT, PT, R20, R6, RZ ;  /* 0x0000000614157210 */ /* 0x004fe20007ffe0ff */
[----:B------:R-:W-:-:S04]  /*0bd0*/  IMAD.IADD R6, R7, 0x1, R6 ;  /* 0x0000000107067824 */ /* 0x000fc800078e0206 */
[----:B-1-3--:R-:W-:-:S07]  /*0be0*/  IMAD.WIDE R2, R21, 0x4, R2 ;  /* 0x0000000415027825 */ /* 0x00afce00078e0202 */
.L_x_68:
[----:B------:R1:W2:Y:S01]  /*0bf0*/  LDS R7, [R4] ;  /* 0x0000000004077984 */ /* 0x0002a20000000800 */
[----:B------:R-:W-:-:S04]  /*0c00*/  IADD3 R21, PT, PT, R0, R21, RZ ;  /* 0x0000001500157210 */ /* 0x000fc80007ffe0ff */
[----:B------:R-:W-:Y:S01]  /*0c10*/  ISETP.GE.AND P0, PT, R21, R6, PT ;  /* 0x000000061500720c */ /* 0x000fe20003f06270 */
[C---:B-1----:R-:W-:Y:S01]  /*0c20*/  IMAD.WIDE R4, R0.reuse, 0x4, R4 ;  /* 0x0000000400047825 */ /* 0x042fe200078e0204 */
[----:B--2---:R1:W-:Y:S03]  /*0c30*/  STG.E desc[UR6][R2.64], R7 ;  /* 0x0000000702007986 */ /* 0x0043e6000c101906 */
[----:B-1----:R-:W-:-:S08]  /*0c40*/  IMAD.WIDE R2, R0, 0x4, R2 ;  /* 0x0000000400027825 */ /* 0x002fd000078e0202 */
[----:B------:R-:W-:Y:S05]  /*0c50*/  @!P0 BRA `(.L_x_68) ;  /* 0xfffffffc00e48947 */ /* 0x000fea000383ffff */
[----:B------:R-:W-:Y:S05]  /*0c60*/  EXIT ;  /* 0x000000000000794d */ /* 0x000fea0003800000 */
.L_x_69:
        /* <DEDUP_REMOVED lines=9> */
.L_x_73:


//--------------------- .nv.global.init           --------------------------
	.section	.nv.global.init,"aw",@progbits
	.align	4
.nv.global.init:
	.type		stay_vol,@object
	.size		stay_vol,(count - stay_vol)
stay_vol:
	.zero		4
	.type		count,@object
	.size		count,(no_of_nodes_vol - count)
count:
	.zero		4
	.type		no_of_nodes_vol,@object
	.size		no_of_nodes_vol,(.L_1 - no_of_nodes_vol)
no_of_nodes_vol:
	.zero		4
.L_1:


//--------------------- .nv.shared._Z10BFS_kernelPiS_P4int2S1_S_S_iS_ii --------------------------
	.section	.nv.shared._Z10BFS_kernelPiS_P4int2S1_S_S_iS_ii,"aw",@nobits
	.sectionflags	@""
	.align	16
.nv.shared._Z10BFS_kernelPiS_P4int2S1_S_S_iS_ii:
	.zero		13936


//--------------------- .nv.shared.reserved.0     --------------------------
	.section	.nv.shared.reserved.0,"aw",@nobits
	.weak		__nv_reservedSMEM_offset_0_alias
	.size		__nv_reservedSMEM_offset_0_alias, 0, 64
	.other		__nv_reservedSMEM_offset_0_alias,@"STO_CUDA_RESERVED_SHARED STV_DEFAULT"
__nv_reservedSMEM_offset_0_alias:
	.zero		0
	.zero		64


//--------------------- .nv.shared._Z26BFS_kernel_multi_blk_inGPUPiS_P4int2S1_S_S_S_S_iiS_S_S_ --------------------------
	.section	.nv.shared._Z26BFS_kernel_multi_blk_inGPUPiS_P4int2S1_S_S_S_S_iiS_S_S_,"aw",@nobits
	.sectionflags	@""
	.align	16
.nv.shared._Z26BFS_kernel_multi_blk_inGPUPiS_P4int2S1_S_S_S_S_iiS_S_S_:
	.zero		13936


//--------------------- .nv.shared._Z17BFS_in_GPU_kernelPiS_P4int2S1_S_S_iS_ii --------------------------
	.section	.nv.shared._Z17BFS_in_GPU_kernelPiS_P4int2S1_S_S_iS_ii,"aw",@nobits
	.sectionflags	@""
	.align	16
.nv.shared._Z17BFS_in_GPU_kernelPiS_P4int2S1_S_S_iS_ii:
	.zero		15984


//--------------------- SYMBOLS --------------------------

	.type		.nv.reservedSmem.offset0,@object
	.size		.nv.reservedSmem.offset0,0x4
	.type		.nv.reservedSmem.cap,@object
	.size		.nv.reservedSmem.cap,0x4
	.type		g_graph_node_ref,@"STT_CUDA_TEXTURE"
	.type		g_graph_edge_ref,@"STT_CUDA_TEXTURE"
